	.target	sm_90a

	.elftype	@"ET_EXEC"


//--------------------- .note.nv.tkinfo           --------------------------
	.section	.note.nv.tkinfo,"",@"SHT_NOTE"
	.sectionflags	@"SHF_NOTE_NV_TKINFO"
	.tkinfo
        /*0018*/ 	.word	0x00000002
        /*0030*/ 	.string	""
        /*0030*/ 	.string	"ptxas"
        /*0030*/ 	.string	"Cuda compilation tools, release 13.0, V13.0.88"
        /*0030*/ 	.string	"Build cuda_13.0.r13.0/compiler.36424714_0"
        /*0030*/ 	.string	"-v  -suppress-debug-info  -lineinfo  -arch sm_90a "



//--------------------- .note.nv.cuinfo           --------------------------
	.section	.note.nv.cuinfo,"",@"SHT_NOTE"
	.sectionflags	@"SHF_NOTE_NV_CUINFO"
        /*0018*/ 	.short	0x0002
        /*001a*/ 	.short	0x005a
        /*001c*/ 	.short	0x0082
	.zero		2


//--------------------- .nv.info                  --------------------------
	.section	.nv.info,"",@"SHT_CUDA_INFO"
	.align	4


	//----- nvinfo : EIATTR_REGCOUNT
	.align		4
        /*0000*/ 	.byte	0x04, 0x2f
        /*0002*/ 	.short	(.L_1 - .L_0)
	.align		4
.L_0:
        /*0004*/ 	.word	index@(matmul_kernel)
        /*0008*/ 	.word	0x000000fb


	//----- nvinfo : EIATTR_FRAME_SIZE
	.align		4
.L_1:
        /*000c*/ 	.byte	0x04, 0x11
        /*000e*/ 	.short	(.L_3 - .L_2)
	.align		4
.L_2:
        /*0010*/ 	.word	index@(matmul_kernel)
        /*0014*/ 	.word	0x00000000


	//----- nvinfo : EIATTR_MIN_STACK_SIZE
	.align		4
.L_3:
        /*0018*/ 	.byte	0x04, 0x12
        /*001a*/ 	.short	(.L_5 - .L_4)
	.align		4
.L_4:
        /*001c*/ 	.word	index@(matmul_kernel)
        /*0020*/ 	.word	0x00000000
.L_5:


//--------------------- .nv.compat                --------------------------
	.section	.nv.compat,"",@"SHT_CUDA_COMPAT_INFO"
	.align	4
        /*0000*/ 	.byte	0x02, 0x09, 0x01, 0x00, 0x02, 0x02, 0x04, 0x00, 0x02, 0x05, 0x05, 0x00, 0x03, 0x07, 0x01, 0x01
        /*0010*/ 	.byte	0x02, 0x03, 0x00, 0x00, 0x02, 0x06, 0x01, 0x00, 0x04, 0x0b, 0x08, 0x00, 0x00, 0x00, 0x00, 0x00
        /*0020*/ 	.byte	0x00, 0x00, 0x00, 0x00


//--------------------- .nv.info.matmul_kernel    --------------------------
	.section	.nv.info.matmul_kernel,"",@"SHT_CUDA_INFO"
	.sectionflags	@""
	.align	4


	//----- nvinfo : EIATTR_CUDA_API_VERSION
	.align		4
        /*0000*/ 	.byte	0x04, 0x37
        /*0002*/ 	.short	(.L_7 - .L_6)
.L_6:
        /*0004*/ 	.word	0x00000082


	//----- nvinfo : EIATTR_KPARAM_INFO
	.align		4
.L_7:
        /*0008*/ 	.byte	0x04, 0x17
        /*000a*/ 	.short	(.L_9 - .L_8)
.L_8:
        /*000c*/ 	.word	0x00000000
        /*0010*/ 	.short	0x000d
        /*0012*/ 	.short	0x0048
        /*0014*/ 	.byte	0x00, 0xf4, 0x21, 0x00


	//----- nvinfo : EIATTR_KPARAM_INFO
	.align		4
.L_9:
        /*0018*/ 	.byte	0x04, 0x17
        /*001a*/ 	.short	(.L_11 - .L_10)
.L_10:
        /*001c*/ 	.word	0x00000000
        /*0020*/ 	.short	0x000c
        /*0022*/ 	.short	0x0040
        /*0024*/ 	.byte	0x00, 0xf4, 0x21, 0x00


	//----- nvinfo : EIATTR_KPARAM_INFO
	.align		4
.L_11:
        /*0028*/ 	.byte	0x04, 0x17
        /*002a*/ 	.short	(.L_13 - .L_12)
.L_12:
        /*002c*/ 	.word	0x00000000
        /*0030*/ 	.short	0x000b
        /*0032*/ 	.short	0x0038
        /*0034*/ 	.byte	0x00, 0xf0, 0x11, 0x00


	//----- nvinfo : EIATTR_KPARAM_INFO
	.align		4
.L_13:
        /*0038*/ 	.byte	0x04, 0x17
        /*003a*/ 	.short	(.L_15 - .L_14)
.L_14:
        /*003c*/ 	.word	0x00000000
        /*0040*/ 	.short	0x000a
        /*0042*/ 	.short	0x0034
        /*0044*/ 	.byte	0x00, 0xf0, 0x11, 0x00


	//----- nvinfo : EIATTR_KPARAM_INFO
	.align		4
.L_15:
        /*0048*/ 	.byte	0x04, 0x17
        /*004a*/ 	.short	(.L_17 - .L_16)
.L_16:
        /*004c*/ 	.word	0x00000000
        /*0050*/ 	.short	0x0009
        /*0052*/ 	.short	0x0030
        /*0054*/ 	.byte	0x00, 0xf0, 0x11, 0x00


	//----- nvinfo : EIATTR_KPARAM_INFO
	.align		4
.L_17:
        /*0058*/ 	.byte	0x04, 0x17
        /*005a*/ 	.short	(.L_19 - .L_18)
.L_18:
        /*005c*/ 	.word	0x00000000
        /*0060*/ 	.short	0x0008
        /*0062*/ 	.short	0x002c
        /*0064*/ 	.byte	0x00, 0xf0, 0x11, 0x00


	//----- nvinfo : EIATTR_KPARAM_INFO
	.align		4
.L_19:
        /*0068*/ 	.byte	0x04, 0x17
        /*006a*/ 	.short	(.L_21 - .L_20)
.L_20:
        /*006c*/ 	.word	0x00000000
        /*0070*/ 	.short	0x0007
        /*0072*/ 	.short	0x0028
        /*0074*/ 	.byte	0x00, 0xf0, 0x11, 0x00


	//----- nvinfo : EIATTR_KPARAM_INFO
	.align		4
.L_21:
        /*0078*/ 	.byte	0x04, 0x17
        /*007a*/ 	.short	(.L_23 - .L_22)
.L_22:
        /*007c*/ 	.word	0x00000000
        /*0080*/ 	.short	0x0006
        /*0082*/ 	.short	0x0024
        /*0084*/ 	.byte	0x00, 0xf0, 0x11, 0x00


	//----- nvinfo : EIATTR_KPARAM_INFO
	.align		4
.L_23:
        /*0088*/ 	.byte	0x04, 0x17
        /*008a*/ 	.short	(.L_25 - .L_24)
.L_24:
        /*008c*/ 	.word	0x00000000
        /*0090*/ 	.short	0x0005
        /*0092*/ 	.short	0x0020
        /*0094*/ 	.byte	0x00, 0xf0, 0x11, 0x00


	//----- nvinfo : EIATTR_KPARAM_INFO
	.align		4
.L_25:
        /*0098*/ 	.byte	0x04, 0x17
        /*009a*/ 	.short	(.L_27 - .L_26)
.L_26:
        /*009c*/ 	.word	0x00000000
        /*00a0*/ 	.short	0x0004
        /*00a2*/ 	.short	0x001c
        /*00a4*/ 	.byte	0x00, 0xf0, 0x11, 0x00


	//----- nvinfo : EIATTR_KPARAM_INFO
	.align		4
.L_27:
        /*00a8*/ 	.byte	0x04, 0x17
        /*00aa*/ 	.short	(.L_29 - .L_28)
.L_28:
        /*00ac*/ 	.word	0x00000000
        /*00b0*/ 	.short	0x0003
        /*00b2*/ 	.short	0x0018
        /*00b4*/ 	.byte	0x00, 0xf0, 0x11, 0x00


	//----- nvinfo : EIATTR_KPARAM_INFO
	.align		4
.L_29:
        /*00b8*/ 	.byte	0x04, 0x17
        /*00ba*/ 	.short	(.L_31 - .L_30)
.L_30:
        /*00bc*/ 	.word	0x00000000
        /*00c0*/ 	.short	0x0002
        /*00c2*/ 	.short	0x0010
        /*00c4*/ 	.byte	0x00, 0xf4, 0x21, 0x00


	//----- nvinfo : EIATTR_KPARAM_INFO
	.align		4
.L_31:
        /*00c8*/ 	.byte	0x04, 0x17
        /*00ca*/ 	.short	(.L_33 - .L_32)
.L_32:
        /*00cc*/ 	.word	0x00000000
        /*00d0*/ 	.short	0x0001
        /*00d2*/ 	.short	0x0008
        /*00d4*/ 	.byte	0x00, 0xf4, 0x21, 0x00


	//----- nvinfo : EIATTR_KPARAM_INFO
	.align		4
.L_33:
        /*00d8*/ 	.byte	0x04, 0x17
        /*00da*/ 	.short	(.L_35 - .L_34)
.L_34:
        /*00dc*/ 	.word	0x00000000
        /*00e0*/ 	.short	0x0000
        /*00e2*/ 	.short	0x0000
        /*00e4*/ 	.byte	0x00, 0xf4, 0x21, 0x00


	//----- nvinfo : EIATTR_SPARSE_MMA_MASK
	.align		4
.L_35:
        /*00e8*/ 	.byte	0x03, 0x50
        /*00ea*/ 	.short	0x0000


	//----- nvinfo : EIATTR_MAXREG_COUNT
	.align		4
        /*00ec*/ 	.byte	0x03, 0x1b
        /*00ee*/ 	.short	0x00ff


	//----- nvinfo : EIATTR_NUM_BARRIERS
	.align		4
        /*00f0*/ 	.byte	0x02, 0x4c
        /*00f2*/ 	.byte	0x01
	.zero		1


	//----- nvinfo : EIATTR_MERCURY_ISA_VERSION
	.align		4
        /*00f4*/ 	.byte	0x03, 0x5f
        /*00f6*/ 	.short	0x0101


	//----- nvinfo : EIATTR_EXIT_INSTR_OFFSETS
	.align		4
        /*00f8*/ 	.byte	0x04, 0x1c
        /*00fa*/ 	.short	(.L_37 - .L_36)


	//   ....[0]....
.L_36:
        /*00fc*/ 	.word	0x00004d70


	//   ....[1]....
        /*0100*/ 	.word	0x00004d90


	//----- nvinfo : EIATTR_REQNTID
	.align		4
.L_37:
        /*0104*/ 	.byte	0x04, 0x10
        /*0106*/ 	.short	(.L_39 - .L_38)
.L_38:
        /*0108*/ 	.word	0x00000080
        /*010c*/ 	.word	0x00000001
        /*0110*/ 	.word	0x00000001


	//----- nvinfo : EIATTR_CBANK_PARAM_SIZE
	.align		4
.L_39:
        /*0114*/ 	.byte	0x03, 0x19
        /*0116*/ 	.short	0x0050


	//----- nvinfo : EIATTR_PARAM_CBANK
	.align		4
        /*0118*/ 	.byte	0x04, 0x0a
        /*011a*/ 	.short	(.L_41 - .L_40)
	.align		4
.L_40:
        /*011c*/ 	.word	index@(.nv.constant0.matmul_kernel)
        /*0120*/ 	.short	0x0210
        /*0122*/ 	.short	0x0050


	//----- nvinfo : EIATTR_SW_WAR
	.align		4
.L_41:
        /*0124*/ 	.byte	0x04, 0x36
        /*0126*/ 	.short	(.L_43 - .L_42)
.L_42:
        /*0128*/ 	.word	0x00000008
.L_43:


//--------------------- .nv.callgraph             --------------------------
	.section	.nv.callgraph,"",@"SHT_CUDA_CALLGRAPH"
	.align	4
	.sectionentsize	8
	.align		4
        /*0000*/ 	.word	0x00000000
	.align		4
        /*0004*/ 	.word	0xffffffff
	.align		4
        /*0008*/ 	.word	0x00000000
	.align		4
        /*000c*/ 	.word	0xfffffffe
	.align		4
        /*0010*/ 	.word	0x00000000
	.align		4
        /*0014*/ 	.word	0xfffffffd
	.align		4
        /*0018*/ 	.word	0x00000000
	.align		4
        /*001c*/ 	.word	0xfffffffc


//--------------------- .text.matmul_kernel       --------------------------
	.section	.text.matmul_kernel,"ax",@progbits
	.align	128
        .global         matmul_kernel
        .type           matmul_kernel,@function
        .size           matmul_kernel,(.L_x_3 - matmul_kernel)
        .other          matmul_kernel,@"STO_CUDA_ENTRY STV_DEFAULT"
matmul_kernel:
.text.matmul_kernel:
[----:B------:R-:W-:Y:S08]  /*0000*/  LDC R1, c[0x0][0x28] ;  /* 0x00000a00ff017b82 */ /* 0x000ff00000000800 */
[----:B------:R-:W0:Y:S01]  /*0010*/  LDC.64 R2, c[0x0][0x228] ;  /* 0x00008a00ff027b82 */ /* 0x000e220000000a00 */
[----:B------:R-:W1:Y:S01]  /*0020*/  S2R R7, SR_CTAID.X ;  /* 0x0000000000077919 */ /* 0x000e620000002500 */
[----:B------:R-:W-:Y:S01]  /*0030*/  UMOV UR4, 0x400 ;  /* 0x0000040000047882 */ /* 0x000fe20000000000 */
[----:B------:R-:W-:Y:S01]  /*0040*/  ULDC.64 UR14, c[0x0][0x208] ;  /* 0x00008200000e7ab9 */ /* 0x000fe20000000a00 */
[----:B------:R-:W-:Y:S01]  /*0050*/  CS2R R48, SRZ ;  /* 0x0000000000307805 */ /* 0x000fe2000001ff00 */
[----:B------:R-:W2:Y:S01]  /*0060*/  S2R R13, SR_TID.X ;  /* 0x00000000000d7919 */ /* 0x000ea20000002100 */
[----:B------:R-:W-:-:S02]  /*0070*/  CS2R R50, SRZ ;  /* 0x0000000000327805 */ /* 0x000fc4000001ff00 */
[----:B------:R-:W-:Y:S01]  /*0080*/  CS2R R52, SRZ ;  /* 0x0000000000347805 */ /* 0x000fe2000001ff00 */
[----:B------:R-:W3:Y:S01]  /*0090*/  S2UR UR12, SR_CgaCtaId ;  /* 0x00000000000c79c3 */ /* 0x000ee20000008800 */
[----:B------:R-:W-:Y:S02]  /*00a0*/  CS2R R54, SRZ ;  /* 0x0000000000367805 */ /* 0x000fe4000001ff00 */
[----:B------:R-:W-:Y:S02]  /*00b0*/  CS2R R40, SRZ ;  /* 0x0000000000287805 */ /* 0x000fe4000001ff00 */
[----:B------:R-:W-:Y:S02]  /*00c0*/  CS2R R42, SRZ ;  /* 0x00000000002a7805 */ /* 0x000fe4000001ff00 */
[----:B------:R-:W-:Y:S02]  /*00d0*/  CS2R R44, SRZ ;  /* 0x00000000002c7805 */ /* 0x000fe4000001ff00 */
[----:B------:R-:W-:-:S02]  /*00e0*/  CS2R R46, SRZ ;  /* 0x00000000002e7805 */ /* 0x000fc4000001ff00 */
[----:B------:R-:W-:Y:S02]  /*00f0*/  CS2R R32, SRZ ;  /* 0x0000000000207805 */ /* 0x000fe4000001ff00 */
[----:B------:R-:W-:Y:S02]  /*0100*/  CS2R R34, SRZ ;  /* 0x0000000000227805 */ /* 0x000fe4000001ff00 */
[----:B------:R-:W-:Y:S02]  /*0110*/  CS2R R36, SRZ ;  /* 0x0000000000247805 */ /* 0x000fe4000001ff00 */
[----:B------:R-:W-:Y:S02]  /*0120*/  CS2R R38, SRZ ;  /* 0x0000000000267805 */ /* 0x000fe4000001ff00 */
[----:B------:R-:W-:Y:S02]  /*0130*/  CS2R R24, SRZ ;  /* 0x0000000000187805 */ /* 0x000fe4000001ff00 */
[----:B------:R-:W-:-:S02]  /*0140*/  CS2R R26, SRZ ;  /* 0x00000000001a7805 */ /* 0x000fc4000001ff00 */
[----:B------:R-:W-:Y:S02]  /*0150*/  CS2R R28, SRZ ;  /* 0x00000000001c7805 */ /* 0x000fe4000001ff00 */
[----:B------:R-:W-:Y:S01]  /*0160*/  CS2R R30, SRZ ;  /* 0x00000000001e7805 */ /* 0x000fe2000001ff00 */
[----:B0-----:R-:W-:-:S05]  /*0170*/  VIADD R0, R3, 0xf ;  /* 0x0000000f03007836 */ /* 0x001fca0000000000 */
[----:B------:R-:W-:Y:S01]  /*0180*/  SHF.R.S32.HI R5, RZ, 0x1f, R0 ;  /* 0x0000001fff057819 */ /* 0x000fe20000011400 */
[----:B---3--:R-:W-:-:S03]  /*0190*/  ULEA UR12, UR12, UR4, 0x18 ;  /* 0x000000040c0c7291 */ /* 0x008fc6000f8ec03f */
[----:B------:R-:W-:Y:S02]  /*01a0*/  LEA.HI R5, R5, R0, RZ, 0x4 ;  /* 0x0000000005057211 */ /* 0x000fe400078f20ff */
[----:B-1----:R-:W-:Y:S02]  /*01b0*/  IABS R10, R7 ;  /* 0x00000007000a7213 */ /* 0x002fe40000000000 */
[----:B------:R-:W-:-:S05]  /*01c0*/  SHF.R.S32.HI R5, RZ, 0x4, R5 ;  /* 0x00000004ff057819 */ /* 0x000fca0000011405 */
[----:B------:R-:W-:-:S05]  /*01d0*/  IMAD.SHL.U32 R6, R5, 0x8, RZ ;  /* 0x0000000805067824 */ /* 0x000fca00078e00ff */
[-C--:B------:R-:W-:Y:S02]  /*01e0*/  IABS R9, R6.reuse ;  /* 0x0000000600097213 */ /* 0x080fe40000000000 */
[----:B------:R-:W-:Y:S02]  /*01f0*/  IABS R12, R6 ;  /* 0x00000006000c7213 */ /* 0x000fe40000000000 */
[----:B------:R-:W0:Y:S08]  /*0200*/  I2F.RP R0, R9 ;  /* 0x0000000900007306 */ /* 0x000e300000209400 */
[----:B0-----:R-:W0:Y:S02]  /*0210*/  MUFU.RCP R0, R0 ;  /* 0x0000000000007308 */ /* 0x001e240000001000 */
[----:B0-----:R-:W-:-:S02]  /*0220*/  VIADD R4, R0, 0xffffffe ;  /* 0x0ffffffe00047836 */ /* 0x001fc40000000000 */
[----:B------:R-:W-:-:S04]  /*0230*/  IMAD.MOV R0, RZ, RZ, -R12 ;  /* 0x000000ffff007224 */ /* 0x000fc800078e0a0c */
[----:B------:R0:W1:Y:S02]  /*0240*/  F2I.FTZ.U32.TRUNC.NTZ R5, R4 ;  /* 0x0000000400057305 */ /* 0x000064000021f000 */
[----:B0-----:R-:W-:Y:S02]  /*0250*/  IMAD.MOV.U32 R4, RZ, RZ, RZ ;  /* 0x000000ffff047224 */ /* 0x001fe400078e00ff */
[----:B-1----:R-:W-:-:S04]  /*0260*/  IMAD.MOV R8, RZ, RZ, -R5 ;  /* 0x000000ffff087224 */ /* 0x002fc800078e0a05 */
[----:B------:R-:W-:Y:S02]  /*0270*/  IMAD R11, R8, R9, RZ ;  /* 0x00000009080b7224 */ /* 0x000fe400078e02ff */
[----:B------:R-:W-:Y:S02]  /*0280*/  IMAD.MOV.U32 R8, RZ, RZ, R10 ;  /* 0x000000ffff087224 */ /* 0x000fe400078e000a */
[----:B------:R-:W-:-:S06]  /*0290*/  IMAD.HI.U32 R5, R5, R11, R4 ;  /* 0x0000000b05057227 */ /* 0x000fcc00078e0004 */
[----:B------:R-:W-:-:S04]  /*02a0*/  IMAD.HI.U32 R5, R5, R8, RZ ;  /* 0x0000000805057227 */ /* 0x000fc800078e00ff */
[----:B------:R-:W-:-:S05]  /*02b0*/  IMAD R0, R5, R0, R8 ;  /* 0x0000000005007224 */ /* 0x000fca00078e0208 */
[----:B------:R-:W-:-:S13]  /*02c0*/  ISETP.GT.U32.AND P1, PT, R9, R0, PT ;  /* 0x000000000900720c */ /* 0x000fda0003f24070 */
[----:B------:R-:W-:Y:S02]  /*02d0*/  @!P1 IMAD.IADD R0, R0, 0x1, -R9 ;  /* 0x0000000100009824 */ /* 0x000fe400078e0a09 */
[----:B------:R-:W-:Y:S01]  /*02e0*/  @!P1 VIADD R5, R5, 0x1 ;  /* 0x0000000105059836 */ /* 0x000fe20000000000 */
[----:B------:R-:W-:Y:S02]  /*02f0*/  ISETP.NE.AND P1, PT, R6, RZ, PT ;  /* 0x000000ff0600720c */ /* 0x000fe40003f25270 */
[----:B------:R-:W-:Y:S02]  /*0300*/  ISETP.GE.U32.AND P0, PT, R0, R9, PT ;  /* 0x000000090000720c */ /* 0x000fe40003f06070 */
[----:B------:R-:W-:-:S04]  /*0310*/  LOP3.LUT R0, R7, R6, RZ, 0x3c, !PT ;  /* 0x0000000607007212 */ /* 0x000fc800078e3cff */
[----:B------:R-:W-:Y:S01]  /*0320*/  ISETP.GE.AND P2, PT, R0, RZ, PT ;  /* 0x000000ff0000720c */ /* 0x000fe20003f46270 */
[----:B------:R-:W-:-:S06]  /*0330*/  VIADD R0, R2, 0xff ;  /* 0x000000ff02007836 */ /* 0x000fcc0000000000 */
[----:B------:R-:W-:-:S04]  /*0340*/  @P0 VIADD R5, R5, 0x1 ;  /* 0x0000000105050836 */ /* 0x000fc80000000000 */
[----:B------:R-:W-:Y:S01]  /*0350*/  IMAD.MOV.U32 R4, RZ, RZ, R5 ;  /* 0x000000ffff047224 */ /* 0x000fe200078e0005 */
[----:B------:R-:W-:-:S03]  /*0360*/  SHF.R.S32.HI R5, RZ, 0x1f, R0 ;  /* 0x0000001fff057819 */ /* 0x000fc60000011400 */
[----:B------:R-:W-:Y:S01]  /*0370*/  @!P2 IMAD.MOV R4, RZ, RZ, -R4 ;  /* 0x000000ffff04a224 */ /* 0x000fe200078e0a04 */
[----:B------:R-:W-:Y:S02]  /*0380*/  @!P1 LOP3.LUT R4, RZ, R6, RZ, 0x33, !PT ;  /* 0x00000006ff049212 */ /* 0x000fe400078e33ff */
[----:B------:R-:W-:-:S03]  /*0390*/  LEA.HI R5, R5, R0, RZ, 0x8 ;  /* 0x0000000005057211 */ /* 0x000fc600078f40ff */
[----:B------:R-:W-:Y:S02]  /*03a0*/  IMAD.SHL.U32 R8, R4, 0x8, RZ ;  /* 0x0000000804087824 */ /* 0x000fe400078e00ff */
[----:B------:R-:W-:-:S03]  /*03b0*/  IMAD.MOV R4, RZ, RZ, -R4 ;  /* 0x000000ffff047224 */ /* 0x000fc600078e0a04 */
[----:B------:R-:W-:Y:S01]  /*03c0*/  LEA.HI.SX32 R5, R5, -R8, 0x18 ;  /* 0x8000000805057211 */ /* 0x000fe200078fc2ff */
[----:B------:R-:W-:-:S03]  /*03d0*/  IMAD R6, R6, R4, R7 ;  /* 0x0000000406067224 */ /* 0x000fc600078e0207 */
[----:B------:R-:W-:Y:S02]  /*03e0*/  VIMNMX R15, R5, 0x8, PT ;  /* 0x00000008050f7848 */ /* 0x000fe40003fe0100 */
[----:B------:R-:W-:Y:S02]  /*03f0*/  IABS R11, R6 ;  /* 0x00000006000b7213 */ /* 0x000fe40000000000 */
[----:B------:R-:W-:-:S04]  /*0400*/  IABS R9, R15 ;  /* 0x0000000f00097213 */ /* 0x000fc80000000000 */
[----:B------:R-:W0:Y:S08]  /*0410*/  I2F.RP R0, R9 ;  /* 0x0000000900007306 */ /* 0x000e300000209400 */
[----:B0-----:R-:W0:Y:S02]  /*0420*/  MUFU.RCP R0, R0 ;  /* 0x0000000000007308 */ /* 0x001e240000001000 */
[----:B0-----:R-:W-:-:S06]  /*0430*/  VIADD R5, R0, 0xffffffe ;  /* 0x0ffffffe00057836 */ /* 0x001fcc0000000000 */
[----:B------:R-:W0:Y:S02]  /*0440*/  F2I.FTZ.U32.TRUNC.NTZ R5, R5 ;  /* 0x0000000500057305 */ /* 0x000e24000021f000 */
[----:B0-----:R-:W-:-:S04]  /*0450*/  IMAD.MOV R10, RZ, RZ, -R5 ;  /* 0x000000ffff0a7224 */ /* 0x001fc800078e0a05 */
[----:B------:R-:W-:Y:S01]  /*0460*/  IMAD.MOV.U32 R4, RZ, RZ, R10 ;  /* 0x000000ffff047224 */ /* 0x000fe200078e000a */
[----:B------:R-:W-:-:S03]  /*0470*/  IABS R10, R15 ;  /* 0x0000000f000a7213 */ /* 0x000fc60000000000 */
[----:B------:R-:W-:Y:S02]  /*0480*/  IMAD R7, R4, R9, RZ ;  /* 0x0000000904077224 */ /* 0x000fe400078e02ff */
[----:B------:R-:W-:Y:S02]  /*0490*/  IMAD.MOV.U32 R4, RZ, RZ, RZ ;  /* 0x000000ffff047224 */ /* 0x000fe400078e00ff */
[----:B------:R-:W-:Y:S02]  /*04a0*/  IMAD.MOV R0, RZ, RZ, -R10 ;  /* 0x000000ffff007224 */ /* 0x000fe400078e0a0a */
[----:B------:R-:W-:Y:S01]  /*04b0*/  IMAD.HI.U32 R4, R5, R7, R4 ;  /* 0x0000000705047227 */ /* 0x000fe200078e0004 */
[----:B--2---:R-:W-:-:S05]  /*04c0*/  LOP3.LUT R5, R13, 0x7f, RZ, 0xc0, !PT ;  /* 0x0000007f0d057812 */ /* 0x004fca00078ec0ff */
[----:B------:R-:W-:-:S04]  /*04d0*/  IMAD.HI.U32 R4, R4, R11, RZ ;  /* 0x0000000b04047227 */ /* 0x000fc800078e00ff */
[----:B------:R-:W-:-:S05]  /*04e0*/  IMAD R0, R4, R0, R11 ;  /* 0x0000000004007224 */ /* 0x000fca00078e020b */
[----:B------:R-:W-:-:S13]  /*04f0*/  ISETP.GT.U32.AND P1, PT, R9, R0, PT ;  /* 0x000000000900720c */ /* 0x000fda0003f24070 */
[----:B------:R-:W-:Y:S02]  /*0500*/  @!P1 IMAD.IADD R0, R0, 0x1, -R9 ;  /* 0x0000000100009824 */ /* 0x000fe400078e0a09 */
[----:B------:R-:W-:Y:S01]  /*0510*/  @!P1 VIADD R4, R4, 0x1 ;  /* 0x0000000104049836 */ /* 0x000fe20000000000 */
[----:B------:R-:W-:Y:S02]  /*0520*/  ISETP.NE.AND P1, PT, R15, RZ, PT ;  /* 0x000000ff0f00720c */ /* 0x000fe40003f25270 */
[----:B------:R-:W-:Y:S02]  /*0530*/  ISETP.GE.U32.AND P0, PT, R0, R9, PT ;  /* 0x000000090000720c */ /* 0x000fe40003f06070 */
[----:B------:R-:W0:Y:S01]  /*0540*/  LDC R9, c[0x0][0x230] ;  /* 0x00008c00ff097b82 */ /* 0x000e220000000800 */
[----:B------:R-:W-:-:S04]  /*0550*/  LOP3.LUT R0, R6, R15, RZ, 0x3c, !PT ;  /* 0x0000000f06007212 */ /* 0x000fc800078e3cff */
[----:B------:R-:W-:-:S06]  /*0560*/  ISETP.GE.AND P2, PT, R0, RZ, PT ;  /* 0x000000ff0000720c */ /* 0x000fcc0003f46270 */
[----:B------:R-:W-:-:S07]  /*0570*/  @P0 VIADD R4, R4, 0x1 ;  /* 0x0000000104040836 */ /* 0x000fce0000000000 */
[----:B------:R-:W-:Y:S01]  /*0580*/  @!P2 IMAD.MOV R4, RZ, RZ, -R4 ;  /* 0x000000ffff04a224 */ /* 0x000fe200078e0a04 */
[----:B------:R-:W-:Y:S01]  /*0590*/  @!P1 LOP3.LUT R4, RZ, R15, RZ, 0x33, !PT ;  /* 0x0000000fff049212 */ /* 0x000fe200078e33ff */
[----:B0-----:R-:W-:-:S04]  /*05a0*/  VIADD R9, R9, 0x1f ;  /* 0x0000001f09097836 */ /* 0x001fc80000000000 */
[----:B------:R-:W-:Y:S02]  /*05b0*/  IMAD.MOV R0, RZ, RZ, -R4 ;  /* 0x000000ffff007224 */ /* 0x000fe400078e0a04 */
[----:B------:R-:W-:Y:S01]  /*05c0*/  IMAD.SHL.U32 R63, R4, 0x10, RZ ;  /* 0x00000010043f7824 */ /* 0x000fe200078e00ff */
[----:B------:R-:W-:Y:S01]  /*05d0*/  ISETP.GE.AND P0, PT, R9, 0x20, PT ;  /* 0x000000200900780c */ /* 0x000fe20003f06270 */
[----:B------:R-:W-:Y:S01]  /*05e0*/  IMAD R0, R15, R0, R6 ;  /* 0x000000000f007224 */ /* 0x000fe200078e0206 */
[----:B------:R-:W-:-:S03]  /*05f0*/  LOP3.LUT R6, R13, 0x60, RZ, 0xc0, !PT ;  /* 0x000000600d067812 */ /* 0x000fc600078ec0ff */
[----:B------:R-:W-:-:S04]  /*0600*/  IMAD.IADD R0, R8, 0x1, R0 ;  /* 0x0000000108007824 */ /* 0x000fc800078e0200 */
[----:B------:R-:W-:-:S04]  /*0610*/  IMAD R0, R0, 0x100, R5 ;  /* 0x0000010000007824 */ /* 0x000fc800078e0205 */
[----:B------:R-:W-:Y:S01]  /*0620*/  VIADD R65, R0, 0x80 ;  /* 0x0000008000417836 */ /* 0x000fe20000000000 */
[----:B------:R-:W-:Y:S06]  /*0630*/  @!P0 BRA `(.L_x_0) ;  /* 0x0000003000808947 */ /* 0x000fec0003800000 */
[----:B------:R-:W-:Y:S01]  /*0640*/  IABS R14, R3 ;  /* 0x00000003000e7213 */ /* 0x000fe20000000000 */
[----:B------:R-:W-:Y:S01]  /*0650*/  ULDC UR6, c[0x0][0x234] ;  /* 0x00008d0000067ab9 */ /* 0x000fe20000000800 */
[----:B------:R-:W-:Y:S01]  /*0660*/  IABS R16, R2 ;  /* 0x0000000200107213 */ /* 0x000fe20000000000 */
[----:B------:R-:W0:Y:S01]  /*0670*/  LDC R91, c[0x0][0x23c] ;  /* 0x00008f00ff5b7b82 */ /* 0x000e220000000800 */
[----:B------:R-:W1:Y:S01]  /*0680*/  I2F.RP R10, R14 ;  /* 0x0000000e000a7306 */ /* 0x000e620000209400 */
[----:B------:R-:W-:Y:S01]  /*0690*/  LEA.HI R18, R6, R63, RZ, 0x1b ;  /* 0x0000003f06127211 */ /* 0x000fe200078fd8ff */
[----:B------:R-:W-:Y:S01]  /*06a0*/  IMAD.MOV.U32 R6, RZ, RZ, RZ ;  /* 0x000000ffff067224 */ /* 0x000fe200078e00ff */
[----:B------:R-:W-:Y:S01]  /*06b0*/  IABS R21, R65 ;  /* 0x0000004100157213 */ /* 0x000fe20000000000 */
[----:B------:R-:W-:Y:S01]  /*06c0*/  USHF.R.U32.HI UR13, URZ, 0x4, UR12 ;  /* 0x000000043f0d7899 */ /* 0x000fe2000801160c */
[----:B------:R-:W-:Y:S01]  /*06d0*/  IABS R23, R0 ;  /* 0x0000000000177213 */ /* 0x000fe20000000000 */
[C---:B------:R-:W-:Y:S01]  /*06e0*/  VIADD R8, R18.reuse, 0xc ;  /* 0x0000000c12087836 */ /* 0x040fe20000000000 */
[----:B------:R-:W-:Y:S01]  /*06f0*/  IABS R19, R18 ;  /* 0x0000001200137213 */ /* 0x000fe20000000000 */
[----:B------:R-:W2:Y:S01]  /*0700*/  I2F.RP R11, R16 ;  /* 0x00000010000b7306 */ /* 0x000ea20000209400 */
[C---:B------:R-:W-:Y:S01]  /*0710*/  VIADD R20, R18.reuse, 0x8 ;  /* 0x0000000812147836 */ /* 0x040fe20000000000 */
[----:B------:R-:W-:Y:S01]  /*0720*/  ULDC.64 UR4, c[0x0][0x218] ;  /* 0x0000860000047ab9 */ /* 0x000fe20000000a00 */
[----:B------:R-:W-:Y:S01]  /*0730*/  VIADD R22, R18, 0x4 ;  /* 0x0000000412167836 */ /* 0x000fe20000000000 */
[----:B------:R-:W-:Y:S01]  /*0740*/  USGXT.U32 UR13, UR13, 0xe ;  /* 0x0000000e0d0d789a */ /* 0x000fe20008000000 */
[----:B------:R-:W-:Y:S01]  /*0750*/  ULDC UR10, c[0x0][0x230] ;  /* 0x00008c00000a7ab9 */ /* 0x000fe20000000800 */
[----:B------:R-:W-:-:S02]  /*0760*/  ULDC UR11, c[0x0][0x210] ;  /* 0x00008400000b7ab9 */ /* 0x000fc40000000800 */
[----:B-1----:R-:W1:Y:S01]  /*0770*/  MUFU.RCP R10, R10 ;  /* 0x0000000a000a7308 */ /* 0x002e620000001000 */
[----:B------:R-:W-:Y:S01]  /*0780*/  IABS R17, R22 ;  /* 0x0000001600117213 */ /* 0x000fe20000000000 */
[----:B------:R-:W-:Y:S01]  /*0790*/  UIADD3 UR8, UP0, UR13, 0x80, URZ ;  /* 0x000000800d087890 */ /* 0x000fe2000ff1e03f */
[----:B------:R-:W-:-:S05]  /*07a0*/  ULDC UR7, c[0x0][0x240] ;  /* 0x0000900000077ab9 */ /* 0x000fca0000000800 */
[----:B--2---:R-:W2:Y:S01]  /*07b0*/  MUFU.RCP R11, R11 ;  /* 0x0000000b000b7308 */ /* 0x004ea20000001000 */
[----:B-1----:R-:W-:-:S07]  /*07c0*/  VIADD R4, R10, 0xffffffe ;  /* 0x0ffffffe0a047836 */ /* 0x002fce0000000000 */
[----:B------:R1:W3:Y:S01]  /*07d0*/  F2I.FTZ.U32.TRUNC.NTZ R5, R4 ;  /* 0x0000000400057305 */ /* 0x0002e2000021f000 */
[----:B--2---:R-:W-:Y:S01]  /*07e0*/  VIADD R7, R11, 0xffffffe ;  /* 0x0ffffffe0b077836 */ /* 0x004fe20000000000 */
[----:B------:R-:W-:Y:S01]  /*07f0*/  IABS R11, R8 ;  /* 0x00000008000b7213 */ /* 0x000fe20000000000 */
[----:B-1----:R-:W-:-:S05]  /*0800*/  IMAD.MOV.U32 R4, RZ, RZ, RZ ;  /* 0x000000ffff047224 */ /* 0x002fca00078e00ff */
[----:B------:R-:W1:Y:S01]  /*0810*/  F2I.FTZ.U32.TRUNC.NTZ R7, R7 ;  /* 0x0000000700077305 */ /* 0x000e62000021f000 */
[----:B---3--:R-:W-:-:S04]  /*0820*/  IMAD.MOV R15, RZ, RZ, -R5 ;  /* 0x000000ffff0f7224 */ /* 0x008fc800078e0a05 */
[----:B------:R-:W-:-:S04]  /*0830*/  IMAD R15, R15, R14, RZ ;  /* 0x0000000e0f0f7224 */ /* 0x000fc800078e02ff */
[----:B------:R-:W-:-:S04]  /*0840*/  IMAD.HI.U32 R4, R5, R15, R4 ;  /* 0x0000000f05047227 */ /* 0x000fc800078e0004 */
[----:B-1----:R-:W-:Y:S02]  /*0850*/  IMAD.MOV R15, RZ, RZ, -R7 ;  /* 0x000000ffff0f7224 */ /* 0x002fe400078e0a07 */
[----:B------:R-:W-:-:S04]  /*0860*/  IMAD.HI.U32 R5, R4, R11, RZ ;  /* 0x0000000b04057227 */ /* 0x000fc800078e00ff */
[----:B------:R-:W-:Y:S02]  /*0870*/  IMAD R15, R15, R16, RZ ;  /* 0x000000100f0f7224 */ /* 0x000fe400078e02ff */
[----:B------:R-:W-:Y:S02]  /*0880*/  IMAD.MOV R5, RZ, RZ, -R5 ;  /* 0x000000ffff057224 */ /* 0x000fe400078e0a05 */
[----:B------:R-:W-:Y:S01]  /*0890*/  IMAD.HI.U32 R10, R7, R15, R6 ;  /* 0x0000000f070a7227 */ /* 0x000fe200078e0006 */
[----:B------:R-:W-:-:S03]  /*08a0*/  IABS R15, R20 ;  /* 0x00000014000f7213 */ /* 0x000fc60000000000 */
[----:B------:R-:W-:Y:S02]  /*08b0*/  IMAD R5, R14, R5, R11 ;  /* 0x000000050e057224 */ /* 0x000fe400078e020b */
[----:B------:R-:W-:-:S03]  /*08c0*/  IMAD.HI.U32 R11, R10, R21, RZ ;  /* 0x000000150a0b7227 */ /* 0x000fc600078e00ff */
[----:B------:R-:W-:Y:S01]  /*08d0*/  ISETP.GT.U32.AND P1, PT, R14, R5, PT ;  /* 0x000000050e00720c */ /* 0x000fe20003f24070 */
[----:B------:R-:W-:-:S04]  /*08e0*/  IMAD.HI.U32 R10, R10, R23, RZ ;  /* 0x000000170a0a7227 */ /* 0x000fc800078e00ff */
[----:B------:R-:W-:-:S04]  /*08f0*/  IMAD.HI.U32 R6, R4, R15, RZ ;  /* 0x0000000f04067227 */ /* 0x000fc800078e00ff */
[----:B------:R-:W-:-:S04]  /*0900*/  IMAD.HI.U32 R7, R4, R17, RZ ;  /* 0x0000001104077227 */ /* 0x000fc800078e00ff */
[----:B------:R-:W-:Y:S02]  /*0910*/  IMAD.MOV R12, RZ, RZ, -R10 ;  /* 0x000000ffff0c7224 */ /* 0x000fe400078e0a0a */
[----:B------:R-:W-:-:S04]  /*0920*/  IMAD.HI.U32 R4, R4, R19, RZ ;  /* 0x0000001304047227 */ /* 0x000fc800078e00ff */
[----:B------:R-:W-:Y:S02]  /*0930*/  IMAD.MOV R11, RZ, RZ, -R11 ;  /* 0x000000ffff0b7224 */ /* 0x000fe400078e0a0b */
[----:B------:R-:W-:Y:S02]  /*0940*/  IMAD.MOV R6, RZ, RZ, -R6 ;  /* 0x000000ffff067224 */ /* 0x000fe400078e0a06 */
[----:B------:R-:W-:Y:S02]  /*0950*/  IMAD.MOV R7, RZ, RZ, -R7 ;  /* 0x000000ffff077224 */ /* 0x000fe400078e0a07 */
[C---:B------:R-:W-:Y:S02]  /*0960*/  IMAD R12, R16.reuse, R12, R23 ;  /* 0x0000000c100c7224 */ /* 0x040fe400078e0217 */
[----:B------:R-:W-:Y:S02]  /*0970*/  IMAD.MOV R4, RZ, RZ, -R4 ;  /* 0x000000ffff047224 */ /* 0x000fe400078e0a04 */
[C---:B------:R-:W-:Y:S01]  /*0980*/  IMAD R11, R16.reuse, R11, R21 ;  /* 0x0000000b100b7224 */ /* 0x040fe200078e0215 */
[----:B------:R-:W-:Y:S01]  /*0990*/  ISETP.GT.U32.AND P0, PT, R16, R12, PT ;  /* 0x0000000c1000720c */ /* 0x000fe20003f04070 */
[----:B------:R-:W-:-:S02]  /*09a0*/  IMAD R6, R14, R6, R15 ;  /* 0x000000060e067224 */ /* 0x000fc400078e020f */
[----:B------:R-:W-:Y:S01]  /*09b0*/  IMAD R7, R14, R7, R17 ;  /* 0x000000070e077224 */ /* 0x000fe200078e0211 */
[----:B------:R-:W-:Y:S01]  /*09c0*/  ISETP.GT.U32.AND P5, PT, R16, R11, PT ;  /* 0x0000000b1000720c */ /* 0x000fe20003fa4070 */
[C---:B------:R-:W-:Y:S01]  /*09d0*/  IMAD R10, R14.reuse, R4, R19 ;  /* 0x000000040e0a7224 */ /* 0x040fe200078e0213 */
[C---:B------:R-:W-:Y:S01]  /*09e0*/  ISETP.GT.U32.AND P2, PT, R14.reuse, R6, PT ;  /* 0x000000060e00720c */ /* 0x040fe20003f44070 */
[----:B------:R-:W-:Y:S01]  /*09f0*/  @!P1 IMAD.IADD R5, R5, 0x1, -R14 ;  /* 0x0000000105059824 */ /* 0x000fe200078e0a0e */
[C---:B------:R-:W-:Y:S02]  /*0a00*/  ISETP.GT.U32.AND P3, PT, R14.reuse, R7, PT ;  /* 0x000000070e00720c */ /* 0x040fe40003f64070 */
[----:B------:R-:W-:Y:S02]  /*0a10*/  ISETP.GT.U32.AND P4, PT, R14, R10, PT ;  /* 0x0000000a0e00720c */ /* 0x000fe40003f84070 */
[----:B------:R-:W-:Y:S01]  /*0a20*/  SHF.R.S32.HI R4, RZ, 0x1f, R9 ;  /* 0x0000001fff047819 */ /* 0x000fe20000011409 */
[----:B------:R-:W-:Y:S01]  /*0a30*/  @!P0 IMAD.IADD R12, R12, 0x1, -R16 ;  /* 0x000000010c0c8824 */ /* 0x000fe200078e0a10 */
[----:B------:R-:W-:-:S02]  /*0a40*/  ISETP.GE.AND P0, PT, R18, RZ, PT ;  /* 0x000000ff1200720c */ /* 0x000fc40003f06270 */
[----:B------:R-:W-:Y:S01]  /*0a50*/  LEA.HI R9, R4, R9, RZ, 0x5 ;  /* 0x0000000904097211 */ /* 0x000fe200078f28ff */
[----:B------:R-:W-:Y:S01]  /*0a60*/  @!P5 IMAD.IADD R11, R11, 0x1, -R16 ;  /* 0x000000010b0bd824 */ /* 0x000fe200078e0a10 */
[----:B------:R-:W-:Y:S01]  /*0a70*/  LOP3.LUT R4, RZ, R3, RZ, 0x33, !PT ;  /* 0x00000003ff047212 */ /* 0x000fe200078e33ff */
[--C-:B------:R-:W-:Y:S01]  /*0a80*/  @!P2 IMAD.IADD R6, R6, 0x1, -R14.reuse ;  /* 0x000000010606a824 */ /* 0x100fe200078e0a0e */
[----:B------:R-:W-:Y:S01]  /*0a90*/  ISETP.GT.U32.AND P2, PT, R14, R5, PT ;  /* 0x000000050e00720c */ /* 0x000fe20003f44070 */
[--C-:B------:R-:W-:Y:S01]  /*0aa0*/  @!P3 IMAD.IADD R7, R7, 0x1, -R14.reuse ;  /* 0x000000010707b824 */ /* 0x100fe200078e0a0e */
[----:B------:R-:W-:Y:S01]  /*0ab0*/  ISETP.GT.U32.AND P3, PT, R16, R12, PT ;  /* 0x0000000c1000720c */ /* 0x000fe20003f64070 */
[----:B------:R-:W-:Y:S01]  /*0ac0*/  @!P4 IMAD.IADD R10, R10, 0x1, -R14 ;  /* 0x000000010a0ac824 */ /* 0x000fe200078e0a0e */
[----:B------:R-:W-:Y:S02]  /*0ad0*/  ISETP.GT.U32.AND P4, PT, R16, R11, PT ;  /* 0x0000000b1000720c */ /* 0x000fe40003f84070 */
[----:B------:R-:W-:-:S02]  /*0ae0*/  ISETP.GT.U32.AND P5, PT, R14, R7, PT ;  /* 0x000000070e00720c */ /* 0x000fc40003fa4070 */
[C---:B------:R-:W-:Y:S02]  /*0af0*/  ISETP.GT.U32.AND P1, PT, R14.reuse, R10, PT ;  /* 0x0000000a0e00720c */ /* 0x040fe40003f24070 */
[----:B------:R-:W-:Y:S02]  /*0b00*/  ISETP.GT.U32.AND P6, PT, R14, R6, PT ;  /* 0x000000060e00720c */ /* 0x000fe40003fc4070 */
[----:B------:R-:W-:Y:S01]  /*0b10*/  SHF.R.S32.HI R9, RZ, 0x5, R9 ;  /* 0x00000005ff097819 */ /* 0x000fe20000011409 */
[----:B------:R-:W-:Y:S01]  /*0b20*/  @!P2 IMAD.IADD R5, R5, 0x1, -R14 ;  /* 0x000000010505a824 */ /* 0x000fe200078e0a0e */
[----:B------:R-:W-:Y:S01]  /*0b30*/  ISETP.GE.AND P2, PT, R8, RZ, PT ;  /* 0x000000ff0800720c */ /* 0x000fe20003f46270 */
[--C-:B------:R-:W-:Y:S01]  /*0b40*/  @!P3 IMAD.IADD R12, R12, 0x1, -R16.reuse ;  /* 0x000000010c0cb824 */ /* 0x100fe200078e0a10 */
[----:B------:R-:W1:Y:S01]  /*0b50*/  LDC R8, c[0x0][0x238] ;  /* 0x00008e00ff087b82 */ /* 0x000e620000000800 */
[----:B------:R-:W-:Y:S01]  /*0b60*/  @!P4 IMAD.IADD R11, R11, 0x1, -R16 ;  /* 0x000000010b0bc824 */ /* 0x000fe200078e0a10 */
[----:B------:R-:W-:Y:S01]  /*0b70*/  ISETP.GE.AND P3, PT, R65, RZ, PT ;  /* 0x000000ff4100720c */ /* 0x000fe20003f66270 */
[--C-:B------:R-:W-:Y:S01]  /*0b80*/  @!P5 IMAD.IADD R7, R7, 0x1, -R14.reuse ;  /* 0x000000010707d824 */ /* 0x100fe200078e0a0e */
[----:B------:R-:W-:Y:S01]  /*0b90*/  ISETP.GE.AND P4, PT, R0, RZ, PT ;  /* 0x000000ff0000720c */ /* 0x000fe20003f86270 */
[--C-:B------:R-:W-:Y:S01]  /*0ba0*/  @!P1 IMAD.IADD R10, R10, 0x1, -R14.reuse ;  /* 0x000000010a0a9824 */ /* 0x100fe200078e0a0e */
[----:B------:R-:W-:Y:S01]  /*0bb0*/  ISETP.GE.AND P5, PT, R22, RZ, PT ;  /* 0x000000ff1600720c */ /* 0x000fe20003fa6270 */
[----:B------:R-:W-:Y:S01]  /*0bc0*/  @!P6 IMAD.IADD R6, R6, 0x1, -R14 ;  /* 0x000000010606e824 */ /* 0x000fe200078e0a0e */
[----:B------:R-:W-:Y:S01]  /*0bd0*/  ISETP.GE.AND P6, PT, R20, RZ, PT ;  /* 0x000000ff1400720c */ /* 0x000fe20003fc6270 */
[----:B------:R-:W-:Y:S01]  /*0be0*/  @!P0 IMAD.MOV R10, RZ, RZ, -R10 ;  /* 0x000000ffff0a8224 */ /* 0x000fe200078e0a0a */
[----:B------:R-:W-:Y:S01]  /*0bf0*/  ISETP.NE.AND P1, PT, R3, RZ, PT ;  /* 0x000000ff0300720c */ /* 0x000fe20003f25270 */
[----:B------:R-:W-:Y:S01]  /*0c00*/  @!P2 IMAD.MOV R5, RZ, RZ, -R5 ;  /* 0x000000ffff05a224 */ /* 0x000fe200078e0a05 */
[----:B------:R-:W-:-:S02]  /*0c10*/  ISETP.NE.AND P2, PT, R2, RZ, PT ;  /* 0x000000ff0200720c */ /* 0x000fc40003f45270 */
[----:B------:R-:W-:Y:S01]  /*0c20*/  LOP3.LUT R2, RZ, R2, RZ, 0x33, !PT ;  /* 0x00000002ff027212 */ /* 0x000fe200078e33ff */
[----:B------:R-:W-:Y:S01]  /*0c30*/  @!P3 IMAD.MOV R11, RZ, RZ, -R11 ;  /* 0x000000ffff0bb224 */ /* 0x000fe200078e0a0b */
[C---:B------:R-:W-:Y:S01]  /*0c40*/  SEL R89, R4.reuse, R10, !P1 ;  /* 0x0000000a04597207 */ /* 0x040fe20004800000 */
[----:B------:R-:W-:Y:S01]  /*0c50*/  @!P4 IMAD.MOV R12, RZ, RZ, -R12 ;  /* 0x000000ffff0cc224 */ /* 0x000fe200078e0a0c */
[----:B------:R-:W-:Y:S01]  /*0c60*/  SEL R5, R4, R5, !P1 ;  /* 0x0000000504057207 */ /* 0x000fe20004800000 */
[----:B------:R-:W-:Y:S01]  /*0c70*/  @!P5 IMAD.MOV R7, RZ, RZ, -R7 ;  /* 0x000000ffff07d224 */ /* 0x000fe200078e0a07 */
[C---:B------:R-:W-:Y:S01]  /*0c80*/  SEL R67, R2.reuse, R11, !P2 ;  /* 0x0000000b02437207 */ /* 0x040fe20005000000 */
[----:B------:R-:W-:Y:S01]  /*0c90*/  @!P6 IMAD.MOV R6, RZ, RZ, -R6 ;  /* 0x000000ffff06e224 */ /* 0x000fe200078e0a06 */
[----:B------:R-:W-:Y:S01]  /*0ca0*/  SEL R69, R2, R12, !P2 ;  /* 0x0000000c02457207 */ /* 0x000fe20005000000 */
[----:B------:R-:W-:Y:S01]  /*0cb0*/  IMAD R5, R5, UR7, RZ ;  /* 0x0000000705057c24 */ /* 0x000fe2000f8e02ff */
[----:B------:R-:W-:Y:S01]  /*0cc0*/  SEL R88, R4, R7, !P1 ;  /* 0x0000000704587207 */ /* 0x000fe20004800000 */
[----:B-1----:R-:W-:Y:S01]  /*0cd0*/  IMAD R10, R8, 0x1e, RZ ;  /* 0x0000001e080a7824 */ /* 0x002fe200078e02ff */
[----:B------:R-:W-:Y:S01]  /*0ce0*/  SEL R3, R4, R6, !P1 ;  /* 0x0000000604037207 */ /* 0x000fe20004800000 */
[----:B------:R-:W-:Y:S01]  /*0cf0*/  IMAD R67, R67, UR6, RZ ;  /* 0x0000000643437c24 */ /* 0x000fe2000f8e02ff */
[----:B------:R-:W-:Y:S01]  /*0d00*/  LOP3.LUT R2, R13, 0x1f, RZ, 0xc0, !PT ;  /* 0x0000001f0d027812 */ /* 0x000fe200078ec0ff */
[----:B------:R-:W-:Y:S01]  /*0d10*/  IMAD R69, R69, UR6, RZ ;  /* 0x0000000645457c24 */ /* 0x000fe2000f8e02ff */
[----:B------:R-:W-:Y:S01]  /*0d20*/  SHF.R.S32.HI R78, RZ, 0x1f, R10 ;  /* 0x0000001fff4e7819 */ /* 0x000fe2000001140a */
[C---:B------:R-:W-:Y:S01]  /*0d30*/  IMAD R16, R8.reuse, 0x1b, RZ ;  /* 0x0000001b08107824 */ /* 0x040fe200078e02ff */
[----:B------:R-:W-:Y:S01]  /*0d40*/  SHF.R.S32.HI R29, RZ, 0x1f, R67 ;  /* 0x0000001fff1d7819 */ /* 0x000fe20000011443 */
[C---:B------:R-:W-:Y:S01]  /*0d50*/  IMAD R22, R8.reuse, 0x18, RZ ;  /* 0x0000001808167824 */ /* 0x040fe200078e02ff */
[-C--:B------:R-:W-:Y:S01]  /*0d60*/  IADD3 R75, P5, R67, R10.reuse, RZ ;  /* 0x0000000a434b7210 */ /* 0x080fe20007fbe0ff */
[C---:B------:R-:W-:Y:S01]  /*0d70*/  IMAD R4, R8.reuse, 0x1f, RZ ;  /* 0x0000001f08047824 */ /* 0x040fe200078e02ff */
[----:B------:R-:W-:Y:S01]  /*0d80*/  SHF.R.S32.HI R31, RZ, 0x1f, R69 ;  /* 0x0000001fff1f7819 */ /* 0x000fe20000011445 */
[C---:B------:R-:W-:Y:S01]  /*0d90*/  IMAD R28, R8.reuse, 0x15, RZ ;  /* 0x00000015081c7824 */ /* 0x040fe200078e02ff */
[----:B------:R-:W-:Y:S01]  /*0da0*/  IADD3 R77, P6, R69, R10, RZ ;  /* 0x0000000a454d7210 */ /* 0x000fe20007fde0ff */
[----:B------:R-:W-:Y:S01]  /*0db0*/  IMAD.X R76, R29, 0x1, R78, P5 ;  /* 0x000000011d4c7824 */ /* 0x000fe200028e064e */
[----:B------:R-:W-:Y:S01]  /*0dc0*/  SHF.R.S32.HI R102, RZ, 0x1f, R16 ;  /* 0x0000001fff667819 */ /* 0x000fe20000011410 */
[C---:B------:R-:W-:Y:S01]  /*0dd0*/  IMAD R12, R8.reuse, 0x1d, RZ ;  /* 0x0000001d080c7824 */ /* 0x040fe200078e02ff */
[-C--:B------:R-:W-:Y:S01]  /*0de0*/  IADD3 R87, P5, R67, R16.reuse, RZ ;  /* 0x0000001043577210 */ /* 0x080fe20007fbe0ff */
[----:B------:R-:W-:Y:S01]  /*0df0*/  IMAD.X R78, R31, 0x1, R78, P6 ;  /* 0x000000011f4e7824 */ /* 0x000fe200030e064e */
[----:B------:R-:W-:Y:S01]  /*0e00*/  IADD3 R101, P6, R69, R16, RZ ;  /* 0x0000001045657210 */ /* 0x000fe20007fde0ff */
[C---:B------:R-:W-:Y:S01]  /*0e10*/  IMAD R14, R8.reuse, 0x1c, RZ ;  /* 0x0000001c080e7824 */ /* 0x040fe200078e02ff */
[----:B------:R-:W-:Y:S01]  /*0e20*/  SHF.R.S32.HI R118, RZ, 0x1f, R22 ;  /* 0x0000001fff767819 */ /* 0x000fe20000011416 */
[--C-:B------:R-:W-:Y:S01]  /*0e30*/  IMAD.X R100, R29, 0x1, R102.reuse, P5 ;  /* 0x000000011d647824 */ /* 0x100fe200028e0666 */
[-C--:B------:R-:W-:Y:S01]  /*0e40*/  IADD3 R115, P5, R67, R22.reuse, RZ ;  /* 0x0000001643737210 */ /* 0x080fe20007fbe0ff */
[----:B------:R-:W-:Y:S01]  /*0e50*/  IMAD.X R102, R31, 0x1, R102, P6 ;  /* 0x000000011f667824 */ /* 0x000fe200030e0666 */
[----:B------:R-:W-:Y:S01]  /*0e60*/  IADD3 R117, P6, R69, R22, RZ ;  /* 0x0000001645757210 */ /* 0x000fe20007fde0ff */
[----:B------:R-:W-:Y:S01]  /*0e70*/  IMAD R34, R8, 0x12, RZ ;  /* 0x0000001208227824 */ /* 0x000fe200078e02ff */
[----:B------:R-:W-:Y:S01]  /*0e80*/  SHF.R.S32.HI R74, RZ, 0x1f, R4 ;  /* 0x0000001fff4a7819 */ /* 0x000fe20000011404 */
[--C-:B------:R-:W-:Y:S01]  /*0e90*/  IMAD.X R116, R29, 0x1, R118.reuse, P5 ;  /* 0x000000011d747824 */ /* 0x100fe200028e0676 */
[----:B------:R-:W-:Y:S01]  /*0ea0*/  IADD3 R71, P3, R67, R4, RZ ;  /* 0x0000000443477210 */ /* 0x000fe20007f7e0ff */
[----:B------:R-:W-:Y:S01]  /*0eb0*/  IMAD.X R118, R31, 0x1, R118, P6 ;  /* 0x000000011f767824 */ /* 0x000fe200030e0676 */
[----:B------:R-:W-:Y:S01]  /*0ec0*/  IADD3 R73, P4, R4, R69, RZ ;  /* 0x0000004504497210 */ /* 0x000fe20007f9e0ff */
[----:B------:R-:W-:Y:S01]  /*0ed0*/  IMAD R18, R8, 0x1a, RZ ;  /* 0x0000001a08127824 */ /* 0x000fe200078e02ff */
[----:B------:R-:W-:Y:S01]  /*0ee0*/  SHF.R.S32.HI R130, RZ, 0x1f, R28 ;  /* 0x0000001fff827819 */ /* 0x000fe2000001141c */
[----:B------:R-:W-:Y:S01]  /*0ef0*/  IMAD.X R72, R29, 0x1, R74, P3 ;  /* 0x000000011d487824 */ /* 0x000fe200018e064a */
[-C--:B------:R-:W-:Y:S01]  /*0f00*/  IADD3 R127, P5, R67, R28.reuse, RZ ;  /* 0x0000001c437f7210 */ /* 0x080fe20007fbe0ff */
[----:B------:R-:W-:Y:S01]  /*0f10*/  IMAD.X R74, R74, 0x1, R31, P4 ;  /* 0x000000014a4a7824 */ /* 0x000fe200020e061f */
[----:B------:R-:W-:Y:S01]  /*0f20*/  IADD3 R129, P6, R69, R28, RZ ;  /* 0x0000001c45817210 */ /* 0x000fe20007fde0ff */
[C---:B------:R-:W-:Y:S01]  /*0f30*/  IMAD R20, R8.reuse, 0x19, RZ ;  /* 0x0000001908147824 */ /* 0x040fe200078e02ff */
[----:B------:R-:W-:Y:S01]  /*0f40*/  SHF.R.S32.HI R82, RZ, 0x1f, R12 ;  /* 0x0000001fff527819 */ /* 0x000fe2000001140c */
[----:B------:R-:W-:Y:S01]  /*0f50*/  IMAD.X R128, R29, 0x1, R130, P5 ;  /* 0x000000011d807824 */ /* 0x000fe200028e0682 */
[----:B------:R-:W-:Y:S01]  /*0f60*/  SHF.R.S32.HI R86, RZ, 0x1f, R14 ;  /* 0x0000001fff567819 */ /* 0x000fe2000001140e */
[----:B------:R-:W-:Y:S01]  /*0f70*/  IMAD.X R130, R31, 0x1, R130, P6 ;  /* 0x000000011f827824 */ /* 0x000fe200030e0682 */
[C---:B------:R-:W-:Y:S01]  /*0f80*/  IADD3 R79, P1, R67.reuse, R12, RZ ;  /* 0x0000000c434f7210 */ /* 0x040fe20007f3e0ff */
[C---:B------:R-:W-:Y:S01]  /*0f90*/  IMAD R40, R8.reuse, 0xf, RZ ;  /* 0x0000000f08287824 */ /* 0x040fe200078e02ff */
[----:B------:R-:W-:Y:S01]  /*0fa0*/  IADD3 R83, P3, R67, R14, RZ ;  /* 0x0000000e43537210 */ /* 0x000fe20007f7e0ff */
[C---:B------:R-:W-:Y:S01]  /*0fb0*/  IMAD R24, R8.reuse, 0x17, RZ ;  /* 0x0000001708187824 */ /* 0x040fe200078e02ff */
[----:B------:R-:W-:Y:S01]  /*0fc0*/  IADD3 R81, P2, R69, R12, RZ ;  /* 0x0000000c45517210 */ /* 0x000fe20007f5e0ff */
[----:B------:R-:W-:Y:S01]  /*0fd0*/  IMAD.X R80, R29, 0x1, R82, P1 ;  /* 0x000000011d507824 */ /* 0x000fe200008e0652 */
[----:B------:R-:W-:Y:S01]  /*0fe0*/  IADD3 R85, P4, R69, R14, RZ ;  /* 0x0000000e45557210 */ /* 0x000fe20007f9e0ff */
[----:B------:R-:W-:Y:S01]  /*0ff0*/  IMAD.X R84, R29, 0x1, R86, P3 ;  /* 0x000000011d547824 */ /* 0x000fe200018e0656 */
        /* <DEDUP_REMOVED lines=41> */
[C---:B------:R-:W-:Y:S01]  /*1290*/  IMAD.SHL.U32 R38, R8.reuse, 0x10, RZ ;  /* 0x0000001008267824 */ /* 0x040fe200078e00ff */
        /* <DEDUP_REMOVED lines=41> */
[C---:B------:R-:W-:Y:S01]  /*1530*/  IMAD.SHL.U32 R54, R8.reuse, 0x8, RZ ;  /* 0x0000000808367824 */ /* 0x040fe200078e00ff */
        /* <DEDUP_REMOVED lines=13> */
[--C-:B------:R-:W-:Y:S01]  /*1610*/  IMAD.X R22, R29, 0x1, R13.reuse, P5 ;  /* 0x000000011d167824 */ /* 0x100fe200028e060d */
[----:B------:R-:W-:Y:S01]  /*1620*/  SHF.R.S32.HI R174, RZ, 0x1f, R50 ;  /* 0x0000001fffae7819 */ /* 0x000fe20000011432 */
[----:B------:R-:W-:Y:S01]  /*1630*/  IMAD.X R20, R31, 0x1, R13, P6 ;  /* 0x000000011f147824 */ /* 0x000fe200030e060d */
[C---:B------:R-:W-:Y:S01]  /*1640*/  IADD3 R167, P1, R67.reuse, R48, RZ ;  /* 0x0000003043a77210 */ /* 0x040fe20007f3e0ff */
[----:B------:R-:W1:Y:S01]  /*1650*/  LDC R13, c[0x0][0x214] ;  /* 0x00008500ff0d7b82 */ /* 0x000e620000000800 */
[----:B------:R-:W-:Y:S01]  /*1660*/  IADD3 R171, P3, R67, R50, RZ ;  /* 0x0000003243ab7210 */ /* 0x000fe20007f7e0ff */
[----:B------:R-:W-:Y:S01]  /*1670*/  IMAD.SHL.U32 R62, R8, 0x4, RZ ;  /* 0x00000004083e7824 */ /* 0x000fe200078e00ff */
[----:B------:R-:W-:Y:S01]  /*1680*/  IADD3 R169, P2, R69, R48, RZ ;  /* 0x0000003045a97210 */ /* 0x000fe20007f5e0ff */
[----:B------:R-:W-:Y:S01]  /*1690*/  IMAD.X R168, R29, 0x1, R170, P1 ;  /* 0x000000011da87824 */ /* 0x000fe200008e06aa */
[----:B------:R-:W-:Y:S01]  /*16a0*/  IADD3 R173, P4, R69, R50, RZ ;  /* 0x0000003245ad7210 */ /* 0x000fe20007f9e0ff */
[----:B------:R-:W-:Y:S01]  /*16b0*/  IMAD.X R172, R29, 0x1, R174, P3 ;  /* 0x000000011dac7824 */ /* 0x000fe200018e06ae */
[----:B------:R-:W-:Y:S01]  /*16c0*/  SHF.R.S32.HI R182, RZ, 0x1f, R54 ;  /* 0x0000001fffb67819 */ /* 0x000fe20000011436 */
[C---:B------:R-:W-:Y:S01]  /*16d0*/  IMAD.X R170, R31.reuse, 0x1, R170, P2 ;  /* 0x000000011faa7824 */ /* 0x040fe200010e06aa */
[----:B------:R-:W-:Y:S01]  /*16e0*/  SHF.R.S32.HI R68, RZ, 0x1f, R56 ;  /* 0x0000001fff447819 */ /* 0x000fe20000011438 */
[----:B------:R-:W-:Y:S01]  /*16f0*/  IMAD.X R174, R31, 0x1, R174, P4 ;  /* 0x000000011fae7824 */ /* 0x000fe200020e06ae */
[C---:B------:R-:W-:Y:S01]  /*1700*/  IADD3 R179, P1, R67.reuse, R54, RZ ;  /* 0x0000003643b37210 */ /* 0x040fe20007f3e0ff */
[----:B0-----:R-:W-:Y:S01]  /*1710*/  IMAD R2, R2, R91, RZ ;  /* 0x0000005b02027224 */ /* 0x001fe200078e02ff */
        /* <DEDUP_REMOVED lines=10> */
[----:B------:R-:W-:-:S02]  /*17c0*/  IADD3 R191, P1, R67, R60, RZ ;  /* 0x0000003c43bf7210 */ /* 0x000fc40007f3e0ff */
[----:B------:R-:W-:Y:S02]  /*17d0*/  CS2R R48, SRZ ;  /* 0x0000000000307805 */ /* 0x000fe4000001ff00 */
[----:B------:R-:W-:Y:S02]  /*17e0*/  IADD3 R193, P2, R69, R60, RZ ;  /* 0x0000003c45c17210 */ /* 0x000fe40007f5e0ff */
[----:B------:R-:W-:Y:S02]  /*17f0*/  CS2R R50, SRZ ;  /* 0x0000000000327805 */ /* 0x000fe4000001ff00 */
[-C--:B------:R-:W-:Y:S02]  /*1800*/  IADD3 R61, P3, R67, R62.reuse, RZ ;  /* 0x0000003e433d7210 */ /* 0x080fe40007f7e0ff */
[----:B------:R-:W-:Y:S02]  /*1810*/  CS2R R52, SRZ ;  /* 0x0000000000347805 */ /* 0x000fe4000001ff00 */
[----:B------:R-:W-:Y:S01]  /*1820*/  IADD3 R59, P4, R69, R62, RZ ;  /* 0x0000003e453b7210 */ /* 0x000fe20007f9e0ff */
[--C-:B------:R-:W-:Y:S01]  /*1830*/  IMAD.X R62, R29, 0x1, R7.reuse, P1 ;  /* 0x000000011d3e7824 */ /* 0x100fe200008e0607 */
[C---:B------:R-:W-:Y:S01]  /*1840*/  IADD3 R6, P0, R2.reuse, UR4, RZ ;  /* 0x0000000402067c10 */ /* 0x040fe2000ff1e0ff */
[----:B------:R-:W-:Y:S01]  /*1850*/  IMAD.X R60, R31, 0x1, R7, P2 ;  /* 0x000000011f3c7824 */ /* 0x000fe200010e0607 */
[----:B------:R-:W-:Y:S01]  /*1860*/  SHF.R.S32.HI R27, RZ, 0x1f, R8 ;  /* 0x0000001fff1b7819 */ /* 0x000fe20000011408 */
[--C-:B------:R-:W-:Y:S01]  /*1870*/  IMAD.X R58, R29, 0x1, R11.reuse, P3 ;  /* 0x000000011d3a7824 */ /* 0x100fe200018e060b */
[----:B------:R-:W-:Y:S01]  /*1880*/  SHF.R.S32.HI R25, RZ, 0x1f, R90 ;  /* 0x0000001fff197819 */ /* 0x000fe2000001145a */
[----:B------:R-:W-:Y:S01]  /*1890*/  IMAD.X R56, R31, 0x1, R11, P4 ;  /* 0x000000011f387824 */ /* 0x000fe200020e060b */
[-C--:B------:R-:W-:Y:S01]  /*18a0*/  IADD3 R21, P1, R67, R90.reuse, RZ ;  /* 0x0000005a43157210 */ /* 0x080fe20007f3e0ff */
[----:B------:R-:W-:Y:S01]  /*18b0*/  UMOV UR4, URZ ;  /* 0x0000003f00047c82 */ /* 0x000fe20008000000 */
[----:B------:R-:W-:Y:S01]  /*18c0*/  IADD3 R19, P2, R69, R90, RZ ;  /* 0x0000005a45137210 */ /* 0x000fe20007f5e0ff */
[----:B------:R-:W-:Y:S01]  /*18d0*/  UIADD3.X UR9, UR4, -0x3ffffff0, URZ, UP0, !UPT ;  /* 0xc000001004097890 */ /* 0x000fe200087fe43f */
[-C--:B------:R-:W-:Y:S01]  /*18e0*/  IADD3 R17, P3, R67, R8.reuse, RZ ;  /* 0x0000000843117210 */ /* 0x080fe20007f7e0ff */
[--C-:B------:R-:W-:Y:S01]  /*18f0*/  IMAD.X R18, R29, 0x1, R25.reuse, P1 ;  /* 0x000000011d127824 */ /* 0x100fe200008e0619 */
[----:B------:R-:W-:Y:S01]  /*1900*/  IADD3 R15, P4, R69, R8, RZ ;  /* 0x00000008450f7210 */ /* 0x000fe20007f9e0ff */
[----:B------:R-:W-:Y:S01]  /*1910*/  IMAD.X R16, R31, 0x1, R25, P2 ;  /* 0x000000011f107824 */ /* 0x000fe200010e0619 */
[----:B------:R-:W-:Y:S01]  /*1920*/  LEA.HI.X.SX32 R10, R2, UR5, 0x1, P0 ;  /* 0x00000005020a7c11 */ /* 0x000fe200080f0eff */
[----:B------:R-:W-:Y:S01]  /*1930*/  UIADD3 UR5, UR12, 0x2000, URZ ;  /* 0x000020000c057890 */ /* 0x000fe2000fffe03f */
[--C-:B------:R-:W-:Y:S01]  /*1940*/  IMAD.X R14, R29, 0x1, R27.reuse, P3 ;  /* 0x000000011d0e7824 */ /* 0x100fe200018e061b */
[----:B------:R-:W-:Y:S01]  /*1950*/  CS2R R54, SRZ ;  /* 0x0000000000367805 */ /* 0x000fe2000001ff00 */
[----:B------:R-:W-:Y:S01]  /*1960*/  IMAD.X R12, R31, 0x1, R27, P4 ;  /* 0x000000011f0c7824 */ /* 0x000fe200020e061b */
[----:B------:R-:W-:Y:S01]  /*1970*/  USHF.R.U32.HI UR5, URZ, 0x4, UR5 ;  /* 0x000000043f057899 */ /* 0x000fe20008011605 */
        /* <DEDUP_REMOVED lines=11> */
[----:B------:R-:W-:Y:S01]  /*1a30*/  CS2R R30, SRZ ;  /* 0x00000000001e7805 */ /* 0x000fe2000001ff00 */
[----:B------:R-:W-:Y:S01]  /*1a40*/  IMAD.U32 R11, RZ, RZ, UR10 ;  /* 0x0000000aff0b7e24 */ /* 0x000fe2000f8e00ff */
[----:B------:R-:W-:Y:S01]  /*1a50*/  USGXT.U32 UR6, UR5, 0xe ;  /* 0x0000000e0506789a */ /* 0x000fe20008000000 */
[----:B------:R-:W-:Y:S01]  /*1a60*/  IMAD.U32 R70, RZ, RZ, UR11 ;  /* 0x0000000bff467e24 */ /* 0x000fe2000f8e00ff */
[----:B------:R-:W-:Y:S01]  /*1a70*/  UIADD3.64 UR16, UR8, 0x80, URZ ;  /* 0x0000008008107897 */ /* 0x000fe2000fffe03f */
[----:B------:R-:W-:Y:S01]  /*1a80*/  IMAD.SHL.U32 R8, R8, 0x20, RZ ;  /* 0x0000002008087824 */ /* 0x000fe200078e00ff */
[----:B------:R-:W-:Y:S01]  /*1a90*/  UIADD3.64 UR20, UR8, 0x100, URZ ;  /* 0x0000010008147897 */ /* 0x000fe2000fffe03f */
[----:B------:R-:W-:-:S02]  /*1aa0*/  IMAD.SHL.U32 R7, R91, 0x20, RZ ;  /* 0x000000205b077824 */ /* 0x000fc400078e00ff */
[----:B------:R-:W-:Y:S02]  /*1ab0*/  IMAD R4, R3, UR7, RZ ;  /* 0x0000000703047c24 */ /* 0x000fe4000f8e02ff */
[----:B------:R-:W-:Y:S02]  /*1ac0*/  IMAD R3, R88, UR7, RZ ;  /* 0x0000000758037c24 */ /* 0x000fe4000f8e02ff */
[----:B------:R-:W-:Y:S01]  /*1ad0*/  IMAD R2, R89, UR7, RZ ;  /* 0x0000000759027c24 */ /* 0x000fe2000f8e02ff */
[----:B-1----:R-:W-:-:S06]  /*1ae0*/  UMOV UR7, 0xc0000010 ;  /* 0xc000001000077882 */ /* 0x002fcc0000000000 */
.L_x_1:
[----:B------:R-:W-:Y:S02]  /*1af0*/  ISETP.GT.AND P2, PT, R11, RZ, PT ;  /* 0x000000ff0b00720c */ /* 0x000fe40003f44270 */
[----:B------:R-:W-:Y:S02]  /*1b00*/  SHF.R.S32.HI R94, RZ, 0x1f, R69 ;  /* 0x0000001fff5e7819 */ /* 0x000fe40000011445 */
[-C--:B------:R-:W-:Y:S02]  /*1b10*/  IADD3 R92, P1, R69, R70.reuse, RZ ;  /* 0x00000046455c7210 */ /* 0x080fe40007f3e0ff */
[----:B------:R-:W-:Y:S02]  /*1b20*/  SHF.R.S32.HI R90, RZ, 0x1f, R67 ;  /* 0x0000001fff5a7819 */ /* 0x000fe40000011443 */
[----:B------:R-:W-:Y:S01]  /*1b30*/  IADD3 R88, P0, R67, R70, RZ ;  /* 0x0000004643587210 */ /* 0x000fe20007f1e0ff */
[----:B------:R-:W-:Y:S01]  /*1b40*/  IMAD.X R93, R94, 0x1, R13, P1 ;  /* 0x000000015e5d7824 */ /* 0x000fe200008e060d */
[----:B------:R-:W-:-:S02]  /*1b50*/  ISETP.GT.AND P3, PT, R11, 0x1, PT ;  /* 0x000000010b00780c */ /* 0x000fc40003f64270 */
[----:B------:R-:W-:Y:S01]  /*1b60*/  PRMT R104, RZ, 0x7610, R104 ;  /* 0x00007610ff687816 */ /* 0x000fe20000000068 */
[----:B------:R-:W-:Y:S01]  /*1b70*/  IMAD.X R89, R90, 0x1, R13, P0 ;  /* 0x000000015a597824 */ /* 0x000fe200000e060d */
[----:B------:R-:W-:Y:S02]  /*1b80*/  PRMT R203, RZ, 0x7610, R203 ;  /* 0x00007610ffcb7816 */ /* 0x000fe400000000cb */
[C---:B------:R-:W-:Y:S02]  /*1b90*/  IADD3 R90, P1, R70.reuse, R15, RZ ;  /* 0x0000000f465a7210 */ /* 0x040fe40007f3e0ff */
[C---:B------:R-:W-:Y:S01]  /*1ba0*/  IADD3 R96, P0, R70.reuse, R17, RZ ;  /* 0x0000001146607210 */ /* 0x040fe20007f1e0ff */
[----:B------:R0:W2:Y:S01]  /*1bb0*/  @P2 LDG.E.U8 R104, desc[UR14][R92.64] ;  /* 0x0000000e5c682981 */ /* 0x0000a2000c1e1100 */
[----:B------:R-:W-:Y:S01]  /*1bc0*/  PRMT R106, RZ, 0x7610, R106 ;  /* 0x00007610ff6a7816 */ /* 0x000fe2000000006a */
[----:B------:R-:W-:Y:S01]  /*1bd0*/  IMAD.X R91, R13, 0x1, R12, P1 ;  /* 0x000000010d5b7824 */ /* 0x000fe200008e060c */
[----:B------:R-:W-:Y:S01]  /*1be0*/  PRMT R105, RZ, 0x7610, R105 ;  /* 0x00007610ff697816 */ /* 0x000fe20000000069 */
[----:B------:R1:W3:Y:S01]  /*1bf0*/  @P2 LDG.E.U8 R203, desc[UR14][R88.64] ;  /* 0x0000000e58cb2981 */ /* 0x0002e2000c1e1100 */
[----:B------:R-:W-:Y:S01]  /*1c00*/  ISETP.GT.AND P2, PT, R11, 0x2, PT ;  /* 0x000000020b00780c */ /* 0x000fe20003f44270 */
[----:B------:R-:W-:Y:S01]  /*1c10*/  IMAD.X R97, R13, 0x1, R14, P0 ;  /* 0x000000010d617824 */ /* 0x000fe200000e060e */
[C---:B------:R-:W-:Y:S01]  /*1c20*/  IADD3 R94, P1, R70.reuse, R19, RZ ;  /* 0x00000013465e7210 */ /* 0x040fe20007f3e0ff */
[----:B------:R4:W5:Y:S01]  /*1c30*/  @P3 LDG.E.U8 R106, desc[UR14][R90.64] ;  /* 0x0000000e5a6a3981 */ /* 0x000962000c1e1100 */
[----:B0-----:R-:W-:-:S03]  /*1c40*/  IADD3 R92, P0, R70, R21, RZ ;  /* 0x00000015465c7210 */ /* 0x001fc60007f1e0ff */
[----:B------:R0:W2:Y:S01]  /*1c50*/  @P3 LDG.E.U8 R105, desc[UR14][R96.64] ;  /* 0x0000000e60693981 */ /* 0x0000a2000c1e1100 */
[----:B------:R-:W-:Y:S01]  /*1c60*/  ISETP.GT.AND P3, PT, R11, 0x3, PT ;  /* 0x000000030b00780c */ /* 0x000fe20003f64270 */
[C---:B------:R-:W-:Y:S01]  /*1c70*/  IMAD.X R95, R13.reuse, 0x1, R16, P1 ;  /* 0x000000010d5f7824 */ /* 0x040fe200008e0610 */
[----:B------:R-:W-:Y:S01]  /*1c80*/  PRMT R218, RZ, 0x7610, R218 ;  /* 0x00007610ffda7816 */ /* 0x000fe200000000da */
[C---:B------:R-:W-:Y:S01]  /*1c90*/  IMAD.X R93, R13.reuse, 0x1, R18, P0 ;  /* 0x000000010d5d7824 */ /* 0x040fe200000e0612 */
[----:B------:R-:W-:Y:S02]  /*1ca0*/  PRMT R200, RZ, 0x7610, R200 ;  /* 0x00007610ffc87816 */ /* 0x000fe400000000c8 */
[C---:B-1----:R-:W-:Y:S02]  /*1cb0*/  IADD3 R88, P1, R70.reuse, R23, RZ ;  /* 0x0000001746587210 */ /* 0x042fe40007f3e0ff */
[C---:B----4-:R-:W-:Y:S01]  /*1cc0*/  IADD3 R90, P0, R70.reuse, R57, RZ ;  /* 0x00000039465a7210 */ /* 0x050fe20007f1e0ff */
[----:B------:R1:W4:Y:S01]  /*1cd0*/  @P2 LDG.E.U8 R218, desc[UR14][R94.64] ;  /* 0x0000000e5eda2981 */ /* 0x000322000c1e1100 */
[----:B------:R-:W-:Y:S01]  /*1ce0*/  PRMT R197, RZ, 0x7610, R197 ;  /* 0x00007610ffc57816 */ /* 0x000fe200000000c5 */
[----:B------:R-:W-:Y:S01]  /*1cf0*/  IMAD.X R89, R13, 0x1, R20, P1 ;  /* 0x000000010d597824 */ /* 0x000fe200008e0614 */
[----:B------:R-:W-:Y:S01]  /*1d00*/  PRMT R204, RZ, 0x7610, R204 ;  /* 0x00007610ffcc7816 */ /* 0x000fe200000000cc */
[----:B------:R1:W4:Y:S01]  /*1d10*/  @P2 LDG.E.U8 R200, desc[UR14][R92.64] ;  /* 0x0000000e5cc82981 */ /* 0x000322000c1e1100 */
[----:B------:R-:W-:Y:S01]  /*1d20*/  ISETP.GT.AND P2, PT, R11, 0x4, PT ;  /* 0x000000040b00780c */ /* 0x000fe20003f44270 */
[----:B------:R-:W-:Y:S01]  /*1d30*/  IMAD.X R91, R13, 0x1, R22, P0 ;  /* 0x000000010d5b7824 */ /* 0x000fe200000e0616 */
[C---:B0-----:R-:W-:Y:S01]  /*1d40*/  IADD3 R96, P1, R70.reuse, R59, RZ ;  /* 0x0000003b46607210 */ /* 0x041fe20007f3e0ff */
[----:B------:R0:W4:Y:S01]  /*1d50*/  @P3 LDG.E.U8 R197, desc[UR14][R88.64] ;  /* 0x0000000e58c53981 */ /* 0x000122000c1e1100 */
[----:B-1----:R-:W-:-:S03]  /*1d60*/  IADD3 R94, P0, R70, R61, RZ ;  /* 0x0000003d465e7210 */ /* 0x002fc60007f1e0ff */
[----:B------:R1:W4:Y:S01]  /*1d70*/  @P3 LDG.E.U8 R204, desc[UR14][R90.64] ;  /* 0x0000000e5acc3981 */ /* 0x000322000c1e1100 */
[----:B------:R-:W-:Y:S01]  /*1d80*/  ISETP.GT.AND P3, PT, R11, 0x5, PT ;  /* 0x000000050b00780c */ /* 0x000fe20003f64270 */
[C---:B------:R-:W-:Y:S01]  /*1d90*/  IMAD.X R97, R13.reuse, 0x1, R56, P1 ;  /* 0x000000010d617824 */ /* 0x040fe200008e0638 */
[----:B------:R-:W-:Y:S01]  /*1da0*/  PRMT R219, RZ, 0x7610, R219 ;  /* 0x00007610ffdb7816 */ /* 0x000fe200000000db */
[C---:B------:R-:W-:Y:S01]  /*1db0*/  IMAD.X R95, R13.reuse, 0x1, R58, P0 ;  /* 0x000000010d5f7824 */ /* 0x040fe200000e063a */
[----:B------:R-:W-:Y:S02]  /*1dc0*/  PRMT R225, RZ, 0x7610, R225 ;  /* 0x00007610ffe17816 */ /* 0x000fe400000000e1 */
[C---:B------:R-:W-:Y:S02]  /*1dd0*/  IADD3 R92, P1, R70.reuse, R193, RZ ;  /* 0x000000c1465c7210 */ /* 0x040fe40007f3e0ff */
[C---:B0-----:R-:W-:Y:S01]  /*1de0*/  IADD3 R88, P0, R70.reuse, R191, RZ ;  /* 0x000000bf46587210 */ /* 0x041fe20007f1e0ff */
[----:B------:R0:W4:Y:S01]  /*1df0*/  @P2 LDG.E.U8 R219, desc[UR14][R96.64] ;  /* 0x0000000e60db2981 */ /* 0x000122000c1e1100 */
[----:B------:R-:W-:Y:S01]  /*1e00*/  PRMT R248, RZ, 0x7610, R248 ;  /* 0x00007610fff87816 */ /* 0x000fe200000000f8 */
[----:B------:R-:W-:Y:S01]  /*1e10*/  IMAD.X R93, R13, 0x1, R60, P1 ;  /* 0x000000010d5d7824 */ /* 0x000fe200008e063c */
[----:B------:R-:W-:Y:S01]  /*1e20*/  PRMT R247, RZ, 0x7610, R247 ;  /* 0x00007610fff77816 */ /* 0x000fe200000000f7 */
[----:B------:R0:W4:Y:S01]  /*1e30*/  @P2 LDG.E.U8 R225, desc[UR14][R94.64] ;  /* 0x0000000e5ee12981 */ /* 0x000122000c1e1100 */
[----:B------:R-:W-:Y:S01]  /*1e40*/  ISETP.GT.AND P2, PT, R11, 0x6, PT ;  /* 0x000000060b00780c */ /* 0x000fe20003f44270 */
[----:B------:R-:W-:Y:S01]  /*1e50*/  IMAD.X R89, R13, 0x1, R62, P0 ;  /* 0x000000010d597824 */ /* 0x000fe200000e063e */
[C---:B-1----:R-:W-:Y:S01]  /*1e60*/  IADD3 R90, P1, R70.reuse, R189, RZ ;  /* 0x000000bd465a7210 */ /* 0x042fe20007f3e0ff */
[----:B------:R1:W4:Y:S01]  /*1e70*/  @P3 LDG.E.U8 R248, desc[UR14][R92.64] ;  /* 0x0000000e5cf83981 */ /* 0x000322000c1e1100 */
[----:B0-----:R-:W-:-:S03]  /*1e80*/  IADD3 R96, P0, R70, R187, RZ ;  /* 0x000000bb46607210 */ /* 0x001fc60007f1e0ff */
[----:B------:R0:W4:Y:S01]  /*1e90*/  @P3 LDG.E.U8 R247, desc[UR14][R88.64] ;  /* 0x0000000e58f73981 */ /* 0x000122000c1e1100 */
[----:B------:R-:W-:Y:S01]  /*1ea0*/  ISETP.GT.AND P3, PT, R11, 0x7, PT ;  /* 0x000000070b00780c */ /* 0x000fe20003f64270 */
[C---:B------:R-:W-:Y:S01]  /*1eb0*/  IMAD.X R91, R13.reuse, 0x1, R64, P1 ;  /* 0x000000010d5b7824 */ /* 0x040fe200008e0640 */
[----:B------:R-:W-:Y:S01]  /*1ec0*/  PRMT R217, RZ, 0x7610, R217 ;  /* 0x00007610ffd97816 */ /* 0x000fe200000000d9 */
[C---:B------:R-:W-:Y:S01]  /*1ed0*/  IMAD.X R97, R13.reuse, 0x1, R66, P0 ;  /* 0x000000010d617824 */ /* 0x040fe200000e0642 */
[----:B------:R-:W-:Y:S02]  /*1ee0*/  PRMT R220, RZ, 0x7610, R220 ;  /* 0x00007610ffdc7816 */ /* 0x000fe400000000dc */
[C---:B------:R-:W-:Y:S02]  /*1ef0*/  IADD3 R94, P1, R70.reuse, R185, RZ ;  /* 0x000000b9465e7210 */ /* 0x040fe40007f3e0ff */
[C---:B-1----:R-:W-:Y:S01]  /*1f00*/  IADD3 R92, P0, R70.reuse, R183, RZ ;  /* 0x000000b7465c7210 */ /* 0x042fe20007f1e0ff */
        /* <DEDUP_REMOVED lines=164> */
[C---:B------:R-:W-:Y:S01]  /*2950*/  IMAD.X R93, R13.reuse, 0x1, R114, P1 ;  /* 0x000000010d5d7824 */ /* 0x040fe200008e0672 */
[C---:B-1----:R-:W-:Y:S01]  /*2960*/  IADD3 R90, P1, R70.reuse, R109, RZ ;  /* 0x0000006d465a7210 */ /* 0x042fe20007f3e0ff */
[----:B------:R-:W4:Y:S01]  /*2970*/  @P2 LDG.E.U8 R229, desc[UR14][R94.64] ;  /* 0x0000000e5ee52981 */ /* 0x000f22000c1e1100 */
[C---:B------:R-:W-:Y:S01]  /*2980*/  IADD3 R98, P2, R70.reuse, R103, RZ ;  /* 0x0000006746627210 */ /* 0x040fe20007f5e0ff */
[----:B------:R-:W-:Y:S01]  /*2990*/  IMAD.X R89, R13, 0x1, R112, P0 ;  /* 0x000000010d597824 */ /* 0x000fe200000e0670 */
[C---:B------:R-:W-:Y:S01]  /*29a0*/  ISETP.GT.AND P4, PT, R11.reuse, 0x1a, PT ;  /* 0x0000001a0b00780c */ /* 0x040fe20003f84270 */
[----:B------:R1:W4:Y:S01]  /*29b0*/  @P3 LDG.E.U8 R228, desc[UR14][R92.64] ;  /* 0x0000000e5ce43981 */ /* 0x000322000c1e1100 */
[----:B------:R-:W-:Y:S01]  /*29c0*/  ISETP.GT.AND P0, PT, R11, 0x1b, PT ;  /* 0x0000001b0b00780c */ /* 0x000fe20003f04270 */
[C---:B------:R-:W-:Y:S01]  /*29d0*/  IMAD.X R91, R13.reuse, 0x1, R110, P1 ;  /* 0x000000010d5b7824 */ /* 0x040fe200008e066e */
[----:B0-----:R-:W-:Y:S01]  /*29e0*/  IADD3 R96, P1, R70, R101, RZ ;  /* 0x0000006546607210 */ /* 0x001fe20007f3e0ff */
[----:B------:R-:W-:Y:S01]  /*29f0*/  IMAD.X R99, R13, 0x1, R108, P2 ;  /* 0x000000010d637824 */ /* 0x000fe200010e066c */
[----:B------:R-:W-:-:S02]  /*2a00*/  PRMT R210, RZ, 0x7610, R210 ;  /* 0x00007610ffd27816 */ /* 0x000fc400000000d2 */
[----:B------:R-:W-:Y:S02]  /*2a10*/  PRMT R199, RZ, 0x7610, R199 ;  /* 0x00007610ffc77816 */ /* 0x000fe400000000c7 */
[C---:B-1----:R-:W-:Y:S01]  /*2a20*/  IADD3 R92, P2, R70.reuse, R87, RZ ;  /* 0x00000057465c7210 */ /* 0x042fe20007f5e0ff */
[C---:B------:R-:W-:Y:S01]  /*2a30*/  IMAD.X R97, R13.reuse, 0x1, R102, P1 ;  /* 0x000000010d617824 */ /* 0x040fe200008e0666 */
[----:B------:R-:W-:Y:S01]  /*2a40*/  PRMT R226, RZ, 0x7610, R226 ;  /* 0x00007610ffe27816 */ /* 0x000fe200000000e2 */
[----:B------:R0:W4:Y:S01]  /*2a50*/  @P4 LDG.E.U8 R210, desc[UR14][R90.64] ;  /* 0x0000000e5ad24981 */ /* 0x000122000c1e1100 */
[----:B------:R-:W-:Y:S01]  /*2a60*/  PRMT R209, RZ, 0x7610, R209 ;  /* 0x00007610ffd17816 */ /* 0x000fe200000000d1 */
[----:B------:R-:W-:Y:S02]  /*2a70*/  IMAD.X R93, R13, 0x1, R100, P2 ;  /* 0x000000010d5d7824 */ /* 0x000fe400010e0664 */
[----:B------:R1:W4:Y:S04]  /*2a80*/  @P3 LDG.E.U8 R199, desc[UR14][R88.64] ;  /* 0x0000000e58c73981 */ /* 0x000328000c1e1100 */
[----:B------:R-:W4:Y:S04]  /*2a90*/  @P0 LDG.E.U8 R226, desc[UR14][R96.64] ;  /* 0x0000000e60e20981 */ /* 0x000f28000c1e1100 */
[----:B------:R3:W4:Y:S01]  /*2aa0*/  @P0 LDG.E.U8 R209, desc[UR14][R92.64] ;  /* 0x0000000e5cd10981 */ /* 0x000722000c1e1100 */
[----:B0-----:R-:W-:-:S02]  /*2ab0*/  IADD3 R90, P0, R70, R83, RZ ;  /* 0x00000053465a7210 */ /* 0x001fc40007f1e0ff */
[C---:B-1----:R-:W-:Y:S02]  /*2ac0*/  IADD3 R88, P1, R70.reuse, R85, RZ ;  /* 0x0000005546587210 */ /* 0x042fe40007f3e0ff */
[----:B------:R-:W-:Y:S01]  /*2ad0*/  ISETP.GT.AND P3, PT, R11, 0x1c, PT ;  /* 0x0000001c0b00780c */ /* 0x000fe20003f64270 */
[C---:B------:R-:W-:Y:S01]  /*2ae0*/  IMAD.X R91, R13.reuse, 0x1, R84, P0 ;  /* 0x000000010d5b7824 */ /* 0x040fe200000e0654 */
[----:B------:R-:W-:Y:S01]  /*2af0*/  IADD3 R194, P0, R70, R81, RZ ;  /* 0x0000005146c27210 */ /* 0x000fe20007f1e0ff */
[----:B------:R-:W-:Y:S01]  /*2b00*/  IMAD.X R89, R13, 0x1, R86, P1 ;  /* 0x000000010d597824 */ /* 0x000fe200008e0656 */
[----:B------:R-:W-:-:S03]  /*2b10*/  ISETP.GT.AND P1, PT, R11, 0x1d, PT ;  /* 0x0000001d0b00780c */ /* 0x000fc60003f24270 */
[C---:B------:R-:W-:Y:S01]  /*2b20*/  IMAD.X R195, R13.reuse, 0x1, R82, P0 ;  /* 0x000000010dc37824 */ /* 0x040fe200000e0652 */
[C---:B---3--:R-:W-:Y:S02]  /*2b30*/  IADD3 R92, P0, R70.reuse, R79, RZ ;  /* 0x0000004f465c7210 */ /* 0x048fe40007f1e0ff */
[----:B------:R-:W-:Y:S02]  /*2b40*/  PRMT R94, RZ, 0x7610, R94 ;  /* 0x00007610ff5e7816 */ /* 0x000fe4000000005e */
[----:B------:R-:W-:Y:S01]  /*2b50*/  PRMT R96, RZ, 0x7610, R96 ;  /* 0x00007610ff607816 */ /* 0x000fe20000000060 */
[----:B------:R-:W-:Y:S01]  /*2b60*/  IMAD.X R93, R13, 0x1, R80, P0 ;  /* 0x000000010d5d7824 */ /* 0x000fe200000e0650 */
[----:B------:R-:W-:Y:S02]  /*2b70*/  PRMT R97, RZ, 0x7610, R97 ;  /* 0x00007610ff617816 */ /* 0x000fe40000000061 */
[----:B------:R0:W3:Y:S01]  /*2b80*/  @P3 LDG.E.U8 R94, desc[UR14][R88.64] ;  /* 0x0000000e585e3981 */ /* 0x0000e2000c1e1100 */
[----:B------:R-:W-:Y:S01]  /*2b90*/  PRMT R95, RZ, 0x7610, R95 ;  /* 0x00007610ff5f7816 */ /* 0x000fe2000000005f */
[----:B------:R-:W1:Y:S01]  /*2ba0*/  S2R R186, SR_TID.X ;  /* 0x0000000000ba7919 */ /* 0x000e620000002100 */
[----:B------:R-:W-:Y:S01]  /*2bb0*/  PRMT R227, RZ, 0x7610, R227 ;  /* 0x00007610ffe37816 */ /* 0x000fe200000000e3 */
[----:B------:R-:W3:Y:S01]  /*2bc0*/  @P1 LDG.E.U8 R96, desc[UR14][R194.64] ;  /* 0x0000000ec2601981 */ /* 0x000ee2000c1e1100 */
[----:B0-----:R-:W-:-:S03]  /*2bd0*/  IADD3 R88, P0, R70, R77, RZ ;  /* 0x0000004d46587210 */ /* 0x001fc60007f1e0ff */
[----:B------:R-:W3:Y:S01]  /*2be0*/  @P1 LDG.E.U8 R97, desc[UR14][R92.64] ;  /* 0x0000000e5c611981 */ /* 0x000ee2000c1e1100 */
[----:B------:R-:W-:Y:S01]  /*2bf0*/  ISETP.GT.AND P1, PT, R11, 0x1e, PT ;  /* 0x0000001e0b00780c */ /* 0x000fe20003f24270 */
[----:B------:R-:W-:Y:S02]  /*2c00*/  IMAD.X R89, R13, 0x1, R78, P0 ;  /* 0x000000010d597824 */ /* 0x000fe400000e064e */
[----:B------:R0:W3:Y:S04]  /*2c10*/  @P3 LDG.E.U8 R95, desc[UR14][R90.64] ;  /* 0x0000000e5a5f3981 */ /* 0x0000e8000c1e1100 */
[----:B------:R5:W3:Y:S01]  /*2c20*/  @P4 LDG.E.U8 R227, desc[UR14][R98.64] ;  /* 0x0000000e62e34981 */ /* 0x000ae2000c1e1100 */
[----:B0-----:R-:W-:Y:S02]  /*2c30*/  IADD3 R90, P0, R70, R75, RZ ;  /* 0x0000004b465a7210 */ /* 0x001fe40007f1e0ff */
[----:B-----5:R-:W-:-:S03]  /*2c40*/  PRMT R98, RZ, 0x7610, R98 ;  /* 0x00007610ff627816 */ /* 0x020fc60000000062 */
[----:B------:R-:W-:Y:S01]  /*2c50*/  IMAD.X R91, R13, 0x1, R76, P0 ;  /* 0x000000010d5b7824 */ /* 0x000fe200000e064c */
[----:B------:R-:W-:Y:S02]  /*2c60*/  PRMT R99, RZ, 0x7610, R99 ;  /* 0x00007610ff637816 */ /* 0x000fe40000000063 */
[C---:B------:R-:W-:Y:S01]  /*2c70*/  IADD3 R92, P0, R70.reuse, R73, RZ ;  /* 0x00000049465c7210 */ /* 0x040fe20007f1e0ff */
[----:B------:R0:W5:Y:S04]  /*2c80*/  @P1 LDG.E.U8 R98, desc[UR14][R88.64] ;  /* 0x0000000e58621981 */ /* 0x000168000c1e1100 */
[----:B------:R1:W5:Y:S01]  /*2c90*/  @P1 LDG.E.U8 R99, desc[UR14][R90.64] ;  /* 0x0000000e5a631981 */ /* 0x000362000c1e1100 */
[----:B------:R-:W-:Y:S01]  /*2ca0*/  ISETP.GT.AND P1, PT, R11, 0x1f, PT ;  /* 0x0000001f0b00780c */ /* 0x000fe20003f24270 */
[----:B------:R-:W-:Y:S01]  /*2cb0*/  IMAD.X R93, R13, 0x1, R74, P0 ;  /* 0x000000010d5d7824 */ /* 0x000fe200000e064a */
[----:B0-----:R-:W-:-:S02]  /*2cc0*/  IADD3 R88, P0, R70, R71, RZ ;  /* 0x0000004746587210 */ /* 0x001fc40007f1e0ff */
[----:B------:R-:W-:Y:S02]  /*2cd0*/  PRMT R195, RZ, 0x7610, R195 ;  /* 0x00007610ffc37816 */ /* 0x000fe400000000c3 */
[----:B------:R-:W-:Y:S01]  /*2ce0*/  PRMT R196, RZ, 0x7610, R196 ;  /* 0x00007610ffc47816 */ /* 0x000fe200000000c4 */
[----:B------:R-:W-:-:S06]  /*2cf0*/  IMAD.X R89, R13, 0x1, R72, P0 ;  /* 0x000000010d597824 */ /* 0x000fcc00000e0648 */
[----:B------:R0:W5:Y:S01]  /*2d00*/  @P1 LDG.E.U8 R195, desc[UR14][R92.64] ;  /* 0x0000000e5cc31981 */ /* 0x000162000c1e1100 */
[----:B-1----:R-:W-:-:S03]  /*2d10*/  LOP3.LUT R90, R186, 0x1f, RZ, 0xc0, !PT ;  /* 0x0000001fba5a7812 */ /* 0x002fc600078ec0ff */
[----:B------:R1:W5:Y:S01]  /*2d20*/  @P1 LDG.E.U8 R196, desc[UR14][R88.64] ;  /* 0x0000000e58c41981 */ /* 0x000362000c1e1100 */
[----:B------:R-:W-:Y:S02]  /*2d30*/  ISETP.GE.AND P0, PT, R90, R11, PT ;  /* 0x0000000b5a00720c */ /* 0x000fe40003f06270 */
[----:B------:R-:W-:Y:S02]  /*2d40*/  IADD3 R90, P1, R2, R6, RZ ;  /* 0x00000006025a7210 */ /* 0x000fe40007f3e0ff */
[----:B------:R-:W-:Y:S02]  /*2d50*/  SHF.R.S32.HI R91, RZ, 0x1f, R2 ;  /* 0x0000001fff5b7819 */ /* 0x000fe40000011402 */
[----:B0-----:R-:W-:-:S03]  /*2d60*/  SHF.R.S32.HI R93, RZ, 0x1f, R3 ;  /* 0x0000001fff5d7819 */ /* 0x001fc60000011403 */
[----:B------:R-:W-:Y:S01]  /*2d70*/  IMAD.X R91, R91, 0x1, R10, P1 ;  /* 0x000000015b5b7824 */ /* 0x000fe200008e060a */
[-C--:B------:R-:W-:Y:S02]  /*2d80*/  IADD3 R92, P1, R3, R6.reuse, RZ ;  /* 0x00000006035c7210 */ /* 0x080fe40007f3e0ff */
[----:B------:R-:W-:Y:S01]  /*2d90*/  PRMT R188, RZ, 0x7610, R188 ;  /* 0x00007610ffbc7816 */ /* 0x000fe200000000bc */
[----:B------:R-:W-:Y:S01]  /*2da0*/  BAR.SYNC.DEFER_BLOCKING 0x0 ;  /* 0x0000000000007b1d */ /* 0x000fe20000010000 */
[----:B-1----:R-:W-:Y:S01]  /*2db0*/  SHF.R.S32.HI R89, RZ, 0x1f, R4 ;  /* 0x0000001fff597819 */ /* 0x002fe20000011404 */
[----:B------:R-:W-:Y:S01]  /*2dc0*/  IMAD.X R93, R93, 0x1, R10, P1 ;  /* 0x000000015d5d7824 */ /* 0x000fe200008e060a */
[----:B------:R-:W-:-:S05]  /*2dd0*/  IADD3 R88, P1, R4, R6, RZ ;  /* 0x0000000604587210 */ /* 0x000fca0007f3e0ff */
[----:B------:R-:W-:Y:S01]  /*2de0*/  IMAD.X R89, R89, 0x1, R10, P1 ;  /* 0x0000000159597824 */ /* 0x000fe200008e060a */
[----:B------:R-:W-:Y:S02]  /*2df0*/  PRMT R192, RZ, 0x7610, R192 ;  /* 0x00007610ffc07816 */ /* 0x000fe400000000c0 */
[----:B------:R-:W-:Y:S02]  /*2e00*/  PRMT R190, RZ, 0x7610, R190 ;  /* 0x00007610ffbe7816 */ /* 0x000fe400000000be */
[----:B------:R-:W-:Y:S01]  /*2e10*/  PRMT R194, RZ, 0x7610, R194 ;  /* 0x00007610ffc27816 */ /* 0x000fe200000000c2 */
[----:B------:R0:W5:Y:S04]  /*2e20*/  @!P0 LDG.E.U8 R188, desc[UR14][R90.64] ;  /* 0x0000000e5abc8981 */ /* 0x000168000c1e1100 */
[----:B------:R-:W5:Y:S04]  /*2e30*/  @!P0 LDG.E.U8 R192, desc[UR14][R88.64] ;  /* 0x0000000e58c08981 */ /* 0x000f68000c1e1100 */
[----:B------:R1:W5:Y:S01]  /*2e40*/  @!P0 LDG.E.U8 R190, desc[UR14][R92.64] ;  /* 0x0000000e5cbe8981 */ /* 0x000362000c1e1100 */
[----:B0-----:R-:W-:-:S02]  /*2e50*/  SHF.R.S32.HI R91, RZ, 0x1f, R5 ;  /* 0x0000001fff5b7819 */ /* 0x001fc40000011405 */
[----:B------:R-:W-:-:S05]  /*2e60*/  IADD3 R90, P1, R5, R6, RZ ;  /* 0x00000006055a7210 */ /* 0x000fca0007f3e0ff */
[----:B------:R-:W-:-:S05]  /*2e70*/  IMAD.X R91, R91, 0x1, R10, P1 ;  /* 0x000000015b5b7824 */ /* 0x000fca00008e060a */
[----:B------:R0:W5:Y:S01]  /*2e80*/  @!P0 LDG.E.U8 R194, desc[UR14][R90.64] ;  /* 0x0000000e5ac28981 */ /* 0x000162000c1e1100 */
[----:B-1----:R-:W-:Y:S02]  /*2e90*/  LOP3.LUT R93, R106, 0xffff, RZ, 0xc0, !PT ;  /* 0x0000ffff6a5d7812 */ /* 0x002fe400078ec0ff */
[----:B------:R-:W-:Y:S02]  /*2ea0*/  LOP3.LUT R203, R203, 0xffff, RZ, 0xc0, !PT ;  /* 0x0000ffffcbcb7812 */ /* 0x000fe400078ec0ff */
[----:B--2---:R-:W-:Y:S02]  /*2eb0*/  LOP3.LUT R106, R105, 0xffff, RZ, 0xc0, !PT ;  /* 0x0000ffff696a7812 */ /* 0x004fe400078ec0ff */
[----:B----4-:R-:W-:Y:S02]  /*2ec0*/  LOP3.LUT R89, R218, 0xffff, RZ, 0xc0, !PT ;  /* 0x0000ffffda597812 */ /* 0x010fe400078ec0ff */
[----:B------:R-:W-:Y:S02]  /*2ed0*/  LOP3.LUT R92, R197, 0xffff, RZ, 0xc0, !PT ;  /* 0x0000ffffc55c7812 */ /* 0x000fe400078ec0ff */
[----:B------:R-:W-:-:S02]  /*2ee0*/  PRMT R88, R203, 0x3340, R106 ;  /* 0x00003340cb587816 */ /* 0x000fc4000000006a */
[----:B------:R-:W-:Y:S02]  /*2ef0*/  LOP3.LUT R104, R104, 0xffff, RZ, 0xc0, !PT ;  /* 0x0000ffff68687812 */ /* 0x000fe400078ec0ff */
[----:B------:R-:W-:Y:S02]  /*2f00*/  PRMT R89, R89, 0x3340, R92 ;  /* 0x0000334059597816 */ /* 0x000fe4000000005c */
[----:B------:R-:W-:Y:S02]  /*2f10*/  LOP3.LUT R106, R205, 0xffff, RZ, 0xc0, !PT ;  /* 0x0000ffffcd6a7812 */ /* 0x000fe400078ec0ff */
[----:B------:R-:W-:Y:S02]  /*2f20*/  LOP3.LUT R92, R217, 0xffff, RZ, 0xc0, !PT ;  /* 0x0000ffffd95c7812 */ /* 0x000fe400078ec0ff */
[----:B------:R-:W-:Y:S02]  /*2f30*/  LOP3.LUT R205, R206, 0xffff, RZ, 0xc0, !PT ;  /* 0x0000ffffcecd7812 */ /* 0x000fe400078ec0ff */
[----:B------:R-:W-:-:S02]  /*2f40*/  LOP3.LUT R206, R223, 0xffff, RZ, 0xc0, !PT ;  /* 0x0000ffffdfce7812 */ /* 0x000fc400078ec0ff */
[----:B------:R-:W-:Y:S02]  /*2f50*/  LOP3.LUT R217, R238, 0xffff, RZ, 0xc0, !PT ;  /* 0x0000ffffeed97812 */ /* 0x000fe400078ec0ff */
[----:B------:R-:W-:Y:S02]  /*2f60*/  PRMT R104, R104, 0x3340, R93 ;  /* 0x0000334068687816 */ /* 0x000fe4000000005d */
[----:B------:R-:W-:Y:S02]  /*2f70*/  LOP3.LUT R200, R200, 0xffff, RZ, 0xc0, !PT ;  /* 0x0000ffffc8c87812 */ /* 0x000fe400078ec0ff */
[----:B0-----:R-:W-:Y:S02]  /*2f80*/  LOP3.LUT R91, R204, 0xffff, RZ, 0xc0, !PT ;  /* 0x0000ffffcc5b7812 */ /* 0x001fe400078ec0ff */
[----:B------:R-:W-:Y:S02]  /*2f90*/  LOP3.LUT R93, R246, 0xffff, RZ, 0xc0, !PT ;  /* 0x0000fffff65d7812 */ /* 0x000fe400078ec0ff */
[----:B------:R-:W-:-:S02]  /*2fa0*/  PRMT R206, R206, 0x3340, R217 ;  /* 0x00003340cece7816 */ /* 0x000fc400000000d9 */
[----:B------:R-:W-:Y:S02]  /*2fb0*/  PRMT R91, R200, 0x3340, R91 ;  /* 0x00003340c85b7816 */ /* 0x000fe4000000005b */
[----:B------:R-:W-:Y:S02]  /*2fc0*/  PRMT R92, R92, 0x3340, R93 ;  /* 0x000033405c5c7816 */ /* 0x000fe4000000005d */
[----:B------:R-:W-:Y:S02]  /*2fd0*/  LOP3.LUT R93, R220, 0xffff, RZ, 0xc0, !PT ;  /* 0x0000ffffdc5d7812 */ /* 0x000fe400078ec0ff */
[----:B------:R-:W-:Y:S02]  /*2fe0*/  LOP3.LUT R200, R245, 0xffff, RZ, 0xc0, !PT ;  /* 0x0000fffff5c87812 */ /* 0x000fe400078ec0ff */
[----:B------:R-:W-:Y:S02]  /*2ff0*/  LOP3.LUT R197, R244, 0xffff, RZ, 0xc0, !PT ;  /* 0x0000fffff4c57812 */ /* 0x000fe400078ec0ff */
[----:B------:R-:W-:-:S02]  /*3000*/  SHF.R.S32.HI R203, RZ, 0x2, R186 ;  /* 0x00000002ffcb7819 */ /* 0x000fc400000114ba */
[----:B------:R-:W-:Y:S02]  /*3010*/  PRMT R93, R93, 0x3340, R200 ;  /* 0x000033405d5d7816 */ /* 0x000fe400000000c8 */
[----:B------:R-:W-:Y:S02]  /*3020*/  PRMT R106, R106, 0x3340, R197 ;  /* 0x000033406a6a7816 */ /* 0x000fe400000000c5 */
[----:B------:R-:W-:Y:S02]  /*3030*/  LOP3.LUT R200, R216, 0xffff, RZ, 0xc0, !PT ;  /* 0x0000ffffd8c87812 */ /* 0x000fe400078ec0ff */
[----:B------:R-:W-:Y:S02]  /*3040*/  LOP3.LUT R214, R214, 0xffff, RZ, 0xc0, !PT ;  /* 0x0000ffffd6d67812 */ /* 0x000fe400078ec0ff */
[----:B------:R-:W-:Y:S02]  /*3050*/  LOP3.LUT R235, R235, 0xffff, RZ, 0xc0, !PT ;  /* 0x0000ffffebeb7812 */ /* 0x000fe400078ec0ff */
[----:B------:R-:W-:-:S02]  /*3060*/  LOP3.LUT R217, R234, 0xffff, RZ, 0xc0, !PT ;  /* 0x0000ffffead97812 */ /* 0x000fc400078ec0ff */
[----:B------:R-:W-:Y:S02]  /*3070*/  LOP3.LUT R218, R213, 0xffff, RZ, 0xc0, !PT ;  /* 0x0000ffffd5da7812 */ /* 0x000fe400078ec0ff */
[----:B------:R-:W-:Y:S02]  /*3080*/  PRMT R213, R214, 0x3340, R217 ;  /* 0x00003340d6d57816 */ /* 0x000fe400000000d9 */
[----:B------:R-:W-:Y:S02]  /*3090*/  PRMT R214, R235, 0x3340, R218 ;  /* 0x00003340ebd67816 */ /* 0x000fe400000000da */
[----:B------:R-:W-:Y:S02]  /*30a0*/  LOP3.LUT R197, R224, 0xffff, RZ, 0xc0, !PT ;  /* 0x0000ffffe0c57812 */ /* 0x000fe400078ec0ff */
[----:B------:R-:W-:Y:S02]  /*30b0*/  SGXT R203, R203, 0x1 ;  /* 0x00000001cbcb781a */ /* 0x000fe40000000200 */
[----:B------:R-:W-:Y:S01]  /*30c0*/  PRMT R200, R200, 0x3340, R197 ;  /* 0x00003340c8c87816 */ /* 0x000fe200000000c5 */
[----:B------:R-:W-:Y:S01]  /*30d0*/  IMAD.SHL.U32 R197, R186, 0x20, RZ ;  /* 0x00000020bac57824 */ /* 0x000fe200078e00ff */
[----:B------:R-:W-:-:S02]  /*30e0*/  LOP3.LUT R216, R203, 0x90, RZ, 0xc0, !PT ;  /* 0x00000090cbd87812 */ /* 0x000fc400078ec0ff */
[----:B------:R-:W-:Y:S02]  /*30f0*/  LOP3.LUT R239, R239, 0xffff, RZ, 0xc0, !PT ;  /* 0x0000ffffefef7812 */ /* 0x000fe400078ec0ff */
[----:B------:R-:W-:Y:S02]  /*3100*/  LOP3.LUT R197, R216, 0xf60, R197, 0xf8, !PT ;  /* 0x00000f60d8c57812 */ /* 0x000fe400078ef8c5 */
[----:B------:R-:W-:Y:S02]  /*3110*/  LOP3.LUT R216, R215, 0xffff, RZ, 0xc0, !PT ;  /* 0x0000ffffd7d87812 */ /* 0x000fe400078ec0ff */
[----:B------:R-:W-:Y:S02]  /*3120*/  LOP3.LUT R212, R212, 0xffff, RZ, 0xc0, !PT ;  /* 0x0000ffffd4d47812 */ /* 0x000fe400078ec0ff */
[----:B------:R-:W-:Y:S02]  /*3130*/  LOP3.LUT R231, R231, 0xffff, RZ, 0xc0, !PT ;  /* 0x0000ffffe7e77812 */ /* 0x000fe400078ec0ff */
[----:B------:R-:W-:-:S02]  /*3140*/  LOP3.LUT R217, R230, 0xffff, RZ, 0xc0, !PT ;  /* 0x0000ffffe6d97812 */ /* 0x000fc400078ec0ff */
[----:B------:R-:W-:Y:S02]  /*3150*/  LOP3.LUT R218, R211, 0xffff, RZ, 0xc0, !PT ;  /* 0x0000ffffd3da7812 */ /* 0x000fe400078ec0ff */
[----:B------:R-:W-:Y:S02]  /*3160*/  PRMT R211, R212, 0x3340, R217 ;  /* 0x00003340d4d37816 */ /* 0x000fe400000000d9 */
[----:B------:R-:W-:Y:S02]  /*3170*/  PRMT R212, R231, 0x3340, R218 ;  /* 0x00003340e7d47816 */ /* 0x000fe400000000da */
[----:B------:R-:W-:Y:S02]  /*3180*/  PRMT R215, R239, 0x3340, R216 ;  /* 0x00003340efd77816 */ /* 0x000fe400000000d8 */
[----:B------:R-:W-:Y:S02]  /*3190*/  LOP3.LUT R207, R207, 0xffff, RZ, 0xc0, !PT ;  /* 0x0000ffffcfcf7812 */ /* 0x000fe400078ec0ff */
[----:B------:R-:W-:-:S02]  /*31a0*/  LOP3.LUT R236, R236, 0xffff, RZ, 0xc0, !PT ;  /* 0x0000ffffecec7812 */ /* 0x000fc400078ec0ff */
[----:B------:R-:W-:Y:S02]  /*31b0*/  LOP3.LUT R237, R237, 0xffff, RZ, 0xc0, !PT ;  /* 0x0000ffffeded7812 */ /* 0x000fe400078ec0ff */
[----:B------:R-:W-:Y:S02]  /*31c0*/  LOP3.LUT R216, R208, 0xffff, RZ, 0xc0, !PT ;  /* 0x0000ffffd0d87812 */ /* 0x000fe400078ec0ff */
[----:B------:R-:W-:Y:S02]  /*31d0*/  LOP3.LUT R242, R242, 0xffff, RZ, 0xc0, !PT ;  /* 0x0000fffff2f27812 */ /* 0x000fe400078ec0ff */
[----:B------:R-:W-:Y:S02]  /*31e0*/  LOP3.LUT R221, R221, 0xffff, RZ, 0xc0, !PT ;  /* 0x0000ffffdddd7812 */ /* 0x000fe400078ec0ff */
[----:B------:R-:W-:Y:S02]  /*31f0*/  LOP3.LUT R105, R219, 0xffff, RZ, 0xc0, !PT ;  /* 0x0000ffffdb697812 */ /* 0x000fe400078ec0ff */
[----:B------:R-:W-:-:S02]  /*3200*/  LOP3.LUT R248, R248, 0xffff, RZ, 0xc0, !PT ;  /* 0x0000fffff8f87812 */ /* 0x000fc400078ec0ff */
[----:B------:R-:W-:Y:S02]  /*3210*/  LOP3.LUT R240, R240, 0xffff, RZ, 0xc0, !PT ;  /* 0x0000fffff0f07812 */ /* 0x000fe400078ec0ff */
[----:B------:R-:W-:Y:S02]  /*3220*/  PRMT R208, R207, 0x3340, R236 ;  /* 0x00003340cfd07816 */ /* 0x000fe400000000ec */
[----:B------:R-:W-:Y:S02]  /*3230*/  LOP3.LUT R218, R209, 0xffff, RZ, 0xc0, !PT ;  /* 0x0000ffffd1da7812 */ /* 0x000fe400078ec0ff */
[----:B------:R-:W0:Y:S01]  /*3240*/  S2R R209, SR_TID.X ;  /* 0x0000000000d17919 */ /* 0x000e220000002100 */
[----:B------:R-:W-:Y:S02]  /*3250*/  LOP3.LUT R204, R107, 0xffff, RZ, 0xc0, !PT ;  /* 0x0000ffff6bcc7812 */ /* 0x000fe400078ec0ff */
[----:B------:R-:W-:Y:S02]  /*3260*/  PRMT R207, R237, 0x3340, R216 ;  /* 0x00003340edcf7816 */ /* 0x000fe400000000d8 */
[----:B------:R-:W-:-:S02]  /*3270*/  LOP3.LUT R201, R201, 0xffff, RZ, 0xc0, !PT ;  /* 0x0000ffffc9c97812 */ /* 0x000fc400078ec0ff */
[----:B------:R-:W-:Y:S02]  /*3280*/  LOP3.LUT R232, R232, 0xffff, RZ, 0xc0, !PT ;  /* 0x0000ffffe8e87812 */ /* 0x000fe400078ec0ff */
[----:B------:R-:W-:Y:S02]  /*3290*/  LOP3.LUT R203, R243, 0xffff, RZ, 0xc0, !PT ;  /* 0x0000fffff3cb7812 */ /* 0x000fe400078ec0ff */
[----:B------:R-:W-:Y:S02]  /*32a0*/  PRMT R107, R242, 0x3340, R221 ;  /* 0x00003340f26b7816 */ /* 0x000fe400000000dd */
[----:B------:R-:W-:Y:S02]  /*32b0*/  LOP3.LUT R233, R233, 0xffff, RZ, 0xc0, !PT ;  /* 0x0000ffffe9e97812 */ /* 0x000fe400078ec0ff */
[----:B------:R-:W-:Y:S02]  /*32c0*/  LOP3.LUT R216, R198, 0xffff, RZ, 0xc0, !PT ;  /* 0x0000ffffc6d87812 */ /* 0x000fe400078ec0ff */
[----:B------:R-:W-:-:S02]  /*32d0*/  PRMT R105, R105, 0x3340, R248 ;  /* 0x0000334069697816 */ /* 0x000fc400000000f8 */
[----:B------:R-:W-:Y:S02]  /*32e0*/  PRMT R205, R205, 0x3340, R240 ;  /* 0x00003340cdcd7816 */ /* 0x000fe400000000f0 */
[----:B------:R-:W-:Y:S02]  /*32f0*/  PRMT R198, R201, 0x3340, R232 ;  /* 0x00003340c9c67816 */ /* 0x000fe400000000e8 */
[----:B------:R-:W-:Y:S02]  /*3300*/  LOP3.LUT R90, R225, 0xffff, RZ, 0xc0, !PT ;  /* 0x0000ffffe15a7812 */ /* 0x000fe400078ec0ff */
[----:B------:R-:W-:Y:S02]  /*3310*/  LOP3.LUT R247, R247, 0xffff, RZ, 0xc0, !PT ;  /* 0x0000fffff7f77812 */ /* 0x000fe400078ec0ff */
[----:B------:R-:W-:Y:S02]  /*3320*/  PRMT R203, R203, 0x3340, R204 ;  /* 0x00003340cbcb7816 */ /* 0x000fe400000000cc */
[----:B------:R-:W-:-:S02]  /*3330*/  PRMT R201, R233, 0x3340, R216 ;  /* 0x00003340e9c97816 */ /* 0x000fc400000000d8 */
[----:B------:R-:W-:Y:S02]  /*3340*/  PRMT R104, R104, 0x5410, R89 ;  /* 0x0000541068687816 */ /* 0x000fe40000000059 */
[----:B------:R-:W-:Y:S02]  /*3350*/  PRMT R106, R106, 0x5410, R107 ;  /* 0x000054106a6a7816 */ /* 0x000fe4000000006b */
[----:B------:R-:W-:Y:S02]  /*3360*/  LOP3.LUT R204, R241, 0xffff, RZ, 0xc0, !PT ;  /* 0x0000fffff1cc7812 */ /* 0x000fe400078ec0ff */
[----:B------:R-:W-:Y:S02]  /*3370*/  LOP3.LUT R219, R222, 0xffff, RZ, 0xc0, !PT ;  /* 0x0000ffffdedb7812 */ /* 0x000fe400078ec0ff */
[----:B------:R-:W-:Y:S02]  /*3380*/  LOP3.LUT R216, R199, 0xffff, RZ, 0xc0, !PT ;  /* 0x0000ffffc7d87812 */ /* 0x000fe400078ec0ff */
[----:B------:R-:W-:-:S02]  /*3390*/  PRMT R105, R105, 0x5410, R92 ;  /* 0x0000541069697816 */ /* 0x000fc4000000005c */
[----:B------:R-:W-:Y:S02]  /*33a0*/  PRMT R107, R205, 0x5410, R206 ;  /* 0x00005410cd6b7816 */ /* 0x000fe400000000ce */
[----:B---3--:R-:W-:Y:S02]  /*33b0*/  LOP3.LUT R89, R96, 0xffff, RZ, 0xc0, !PT ;  /* 0x0000ffff60597812 */ /* 0x008fe400078ec0ff */
[----:B------:R-:W-:Y:S02]  /*33c0*/  LOP3.LUT R202, R202, 0xffff, RZ, 0xc0, !PT ;  /* 0x0000ffffcaca7812 */ /* 0x000fe400078ec0ff */
[----:B------:R-:W-:Y:S02]  /*33d0*/  LOP3.LUT R229, R229, 0xffff, RZ, 0xc0, !PT ;  /* 0x0000ffffe5e57812 */ /* 0x000fe400078ec0ff */
[----:B------:R-:W-:Y:S02]  /*33e0*/  LOP3.LUT R217, R228, 0xffff, RZ, 0xc0, !PT ;  /* 0x0000ffffe4d97812 */ /* 0x000fe400078ec0ff */
[----:B------:R-:W-:-:S02]  /*33f0*/  LOP3.LUT R210, R210, 0xffff, RZ, 0xc0, !PT ;  /* 0x0000ffffd2d27812 */ /* 0x000fc400078ec0ff */
[----:B------:R-:W-:Y:S02]  /*3400*/  LOP3.LUT R227, R227, 0xffff, RZ, 0xc0, !PT ;  /* 0x0000ffffe3e37812 */ /* 0x000fe400078ec0ff */
[----:B------:R-:W-:Y:S02]  /*3410*/  LOP3.LUT R199, R226, 0xffff, RZ, 0xc0, !PT ;  /* 0x0000ffffe2c77812 */ /* 0x000fe400078ec0ff */
[----:B------:R-:W-:Y:S02]  /*3420*/  LOP3.LUT R94, R94, 0xffff, RZ, 0xc0, !PT ;  /* 0x0000ffff5e5e7812 */ /* 0x000fe400078ec0ff */
[----:B------:R-:W-:Y:S02]  /*3430*/  LOP3.LUT R92, R95, 0xffff, RZ, 0xc0, !PT ;  /* 0x0000ffff5f5c7812 */ /* 0x000fe400078ec0ff */
[----:B------:R-:W-:Y:S02]  /*3440*/  LOP3.LUT R97, R97, 0xffff, RZ, 0xc0, !PT ;  /* 0x0000ffff61617812 */ /* 0x000fe400078ec0ff */
[----:B-----5:R-:W-:-:S02]  /*3450*/  LOP3.LUT R98, R98, 0xffff, RZ, 0xc0, !PT ;  /* 0x0000ffff62627812 */ /* 0x020fc400078ec0ff */
[----:B------:R-:W-:Y:S02]  /*3460*/  LOP3.LUT R96, R99, 0xffff, RZ, 0xc0, !PT ;  /* 0x0000ffff63607812 */ /* 0x000fe400078ec0ff */
[----:B------:R-:W-:Y:S02]  /*3470*/  PRMT R90, R90, 0x3340, R247 ;  /* 0x000033405a5a7816 */ /* 0x000fe400000000f7 */
[----:B------:R-:W-:Y:S02]  /*3480*/  LOP3.LUT R195, R195, 0xffff, RZ, 0xc0, !PT ;  /* 0x0000ffffc3c37812 */ /* 0x000fe400078ec0ff */
[----:B------:R-:W-:Y:S02]  /*3490*/  LOP3.LUT R205, R196, 0xffff, RZ, 0xc0, !PT ;  /* 0x0000ffffc4cd7812 */ /* 0x000fe400078ec0ff */
[----:B------:R-:W-:Y:S02]  /*34a0*/  PRMT R204, R204, 0x3340, R219 ;  /* 0x00003340cccc7816 */ /* 0x000fe400000000db */
[----:B------:R-:W-:-:S02]  /*34b0*/  PRMT R202, R202, 0x3340, R217 ;  /* 0x00003340caca7816 */ /* 0x000fc400000000d9 */
[----:B------:R-:W-:Y:S02]  /*34c0*/  PRMT R216, R229, 0x3340, R216 ;  /* 0x00003340e5d87816 */ /* 0x000fe400000000d8 */
[----:B------:R-:W-:Y:S02]  /*34d0*/  PRMT R199, R210, 0x3340, R199 ;  /* 0x00003340d2c77816 */ /* 0x000fe400000000c7 */
[----:B------:R-:W-:Y:S02]  /*34e0*/  PRMT R227, R227, 0x3340, R218 ;  /* 0x00003340e3e37816 */ /* 0x000fe400000000da */
[----:B------:R-:W-:Y:S02]  /*34f0*/  PRMT R95, R94, 0x3340, R89 ;  /* 0x000033405e5f7816 */ /* 0x000fe40000000059 */
[----:B------:R-:W-:Y:S02]  /*3500*/  PRMT R99, R92, 0x3340, R97 ;  /* 0x000033405c637816 */ /* 0x000fe40000000061 */
[----:B------:R-:W-:-:S02]  /*3510*/  PRMT R196, R98, 0x3340, R195 ;  /* 0x0000334062c47816 */ /* 0x000fc400000000c3 */
[----:B------:R-:W-:Y:S01]  /*3520*/  PRMT R206, R96, 0x3340, R205 ;  /* 0x0000334060ce7816 */ /* 0x000fe200000000cd */
[----:B------:R1:W-:Y:S01]  /*3530*/  STS.128 [R197+UR12], R104 ;  /* 0x00000068c5007988 */ /* 0x0003e20008000c0c */
[----:B------:R-:W-:Y:S02]  /*3540*/  PRMT R88, R88, 0x5410, R91 ;  /* 0x0000541058587816 */ /* 0x000fe4000000005b */
[----:B------:R-:W-:Y:S02]  /*3550*/  PRMT R89, R90, 0x5410, R93 ;  /* 0x000054105a597816 */ /* 0x000fe4000000005d */
        /* <DEDUP_REMOVED lines=9> */
[----:B------:R-:W-:Y:S02]  /*35f0*/  PRMT R95, R95, 0x5410, R196 ;  /* 0x000054105f5f7816 */ /* 0x000fe400000000c4 */
[----:B-1----:R-:W-:Y:S02]  /*3600*/  LOP3.LUT R104, R197, 0x10, RZ, 0x3c, !PT ;  /* 0x00000010c5687812 */ /* 0x002fe400078e3cff */
[----:B------:R-:W-:Y:S02]  /*3610*/  PRMT R99, R99, 0x5410, R206 ;  /* 0x0000541063637816 */ /* 0x000fe400000000ce */
[----:B0-----:R-:W-:Y:S02]  /*3620*/  LOP3.LUT R209, R209, 0x7f, RZ, 0xc0, !PT ;  /* 0x0000007fd1d17812 */ /* 0x001fe400078ec0ff */
[----:B------:R-:W-:Y:S01]  /*3630*/  LOP3.LUT R105, R186, 0x10, RZ, 0x3c, !PT ;  /* 0x00000010ba697812 */ /* 0x000fe200078e3cff */
[----:B------:R0:W-:Y:S04]  /*3640*/  STS.128 [R197+UR12+0x1000], R88 ;  /* 0x00100058c5007988 */ /* 0x0001e80008000c0c */
[----:B------:R0:W-:Y:S04]  /*3650*/  STS.128 [R104+UR12], R92 ;  /* 0x0000005c68007988 */ /* 0x0001e80008000c0c */
[----:B------:R0:W-:Y:S04]  /*3660*/  STS.128 [R104+UR12+0x1000], R96 ;  /* 0x0010006068007988 */ /* 0x0001e80008000c0c */
[----:B------:R0:W-:Y:S04]  /*3670*/  STS.U8 [R209+UR12+0x2000], R188 ;  /* 0x002000bcd1007988 */ /* 0x0001e8000800000c */
[----:B------:R0:W-:Y:S04]  /*3680*/  STS.U8 [R209+UR12+0x2100], R192 ;  /* 0x002100c0d1007988 */ /* 0x0001e8000800000c */
[----:B------:R0:W-:Y:S04]  /*3690*/  STS.U8 [R105+UR12+0x2080], R190 ;  /* 0x002080be69007988 */ /* 0x0001e8000800000c */
[----:B------:R0:W-:Y:S01]  /*36a0*/  STS.U8 [R105+UR12+0x2180], R194 ;  /* 0x002180c269007988 */ /* 0x0001e2000800000c */
[----:B------:R1:W-:Y:S06]  /*36b0*/  MEMBAR.ALL.CTA ;  /* 0x0000000000007992 */ /* 0x0003ec0000008000 */
[----:B-1----:R-:W1:Y:S02]  /*36c0*/  FENCE.VIEW.ASYNC.S ;  /* 0x00000000000073c6 */ /* 0x002e640000000000 */
[----:B-1----:R-:W-:Y:S06]  /*36d0*/  BAR.SYNC.DEFER_BLOCKING 0x0 ;  /* 0x0000000000007b1d */ /* 0x002fec0000010000 */
[----:B------:R-:W-:Y:S01]  /*36e0*/  UMOV UR4, UR13 ;  /* 0x0000000d00047c82 */ /* 0x000fe20008000000 */
[----:B------:R-:W-:Y:S01]  /*36f0*/  UMOV UR5, 0xc0000010 ;  /* 0xc000001000057882 */ /* 0x000fe20000000000 */
[----:B------:R-:W-:Y:S01]  /*3700*/  UMOV UR10, UR6 ;  /* 0x00000006000a7c82 */ /* 0x000fe20008000000 */
[----:B------:R-:W-:Y:S01]  /*3710*/  UMOV UR11, UR7 ;  /* 0x00000007000b7c82 */ /* 0x000fe20008000000 */
[----:B------:R-:W-:Y:S01]  /*3720*/  UMOV UR18, UR6 ;  /* 0x0000000600127c82 */ /* 0x000fe20008000000 */
[----:B------:R-:W-:Y:S01]  /*3730*/  UMOV UR19, UR7 ;  /* 0x0000000700137c82 */ /* 0x000fe20008000000 */
[----:B------:R-:W-:Y:S01]  /*3740*/  UMOV UR22, UR6 ;  /* 0x0000000600167c82 */ /* 0x000fe20008000000 */
[----:B------:R-:W-:Y:S01]  /*3750*/  UMOV UR23, UR7 ;  /* 0x0000000700177c82 */ /* 0x000fe20008000000 */
[----:B------:R-:W-:-:S06]  /*3760*/  WARPGROUP.ARRIVE ;  /* 0x00000000000079c5 */ /* 0x000fcc0000000000 */
[----:B------:R-:W-:Y:S04]  /*3770*/  QGMMA.64x16x32.F32.E4M3.E4M3 R48, gdesc[UR4], R48 ;  /* 0x00200000043079f3 */ /* 0x000fe80008700830 */
[----:B------:R-:W-:Y:S04]  /*3780*/  QGMMA.64x16x32.F32.E4M3.E4M3 R40, gdesc[UR8], R40 ;  /* 0x00200000082879f3 */ /* 0x000fe80008700828 */
[----:B------:R-:W-:Y:S04]  /*3790*/  QGMMA.64x16x32.F32.E4M3.E4M3 R32, gdesc[UR16], R32 ;  /* 0x00200000102079f3 */ /* 0x000fe80008700820 */
[----:B------:R-:W-:Y:S01]  /*37a0*/  QGMMA.64x16x32.F32.E4M3.E4M3 R24, gdesc[UR20], R24, gsb0 ;  /* 0x00200000141879f3 */ /* 0x000fe20008000818 */
[----:B------:R-:W-:-:S05]  /*37b0*/  VIADD R9, R9, 0xffffffff ;  /* 0xffffffff09097836 */ /* 0x000fca0000000000 */
[----:B------:R-:W-:Y:S02]  /*37c0*/  ISETP.NE.U32.AND P0, PT, R9, RZ, PT ;  /* 0x000000ff0900720c */ /* 0x000fe40003f05070 */
[----:B------:R-:W-:Y:S02]  /*37d0*/  IADD3 R6, P1, R7, R6, RZ ;  /* 0x0000000607067210 */ /* 0x000fe40007f3e0ff */
[C---:B------:R-:W-:Y:S01]  /*37e0*/  IADD3 R70, P2, R8.reuse, R70, RZ ;  /* 0x0000004608467210 */ /* 0x040fe20007f5e0ff */
[----:B------:R-:W-:Y:S01]  /*37f0*/  VIADD R11, R11, 0xffffffe0 ;  /* 0xffffffe00b0b7836 */ /* 0x000fe20000000000 */
[----:B------:R-:W-:Y:S02]  /*3800*/  LEA.HI.X.SX32 R10, R7, R10, 0x1, P1 ;  /* 0x0000000a070a7211 */ /* 0x000fe400008f0eff */
[----:B------:R-:W-:Y:S01]  /*3810*/  LEA.HI.X.SX32 R13, R8, R13, 0x1, P2 ;  /* 0x0000000d080d7211 */ /* 0x000fe200010f0eff */
[----:B------:R-:W-:-:S04]  /*3820*/  WARPGROUP.DEPBAR.LE gsb0, 0x0 ;  /* 0x00008000000079c5 */ /* 0x000fc80000010000 */
[----:B0-----:R-:W-:Y:S05]  /*3830*/  @P0 BRA `(.L_x_1) ;  /* 0xffffffe000ac0947 */ /* 0x001fea000383ffff */
.L_x_0:
[----:B------:R-:W0:Y:S01]  /*3840*/  S2R R16, SR_TID.X ;  /* 0x0000000000107919 */ /* 0x000e220000002100 */
[----:B------:R-:W-:Y:S01]  /*3850*/  F2FP.SATFINITE.E4M3.F32.PACK_AB_MERGE_C R48, R49, R48, RZ ;  /* 0x000000303130723e */ /* 0x000fe200048070ff */
[----:B------:R-:W-:Y:S01]  /*3860*/  ULDC.64 UR8, c[0x0][0x228] ;  /* 0x00008a0000087ab9 */ /* 0x000fe20000000a00 */
[----:B------:R-:W-:Y:S01]  /*3870*/  F2FP.SATFINITE.E4M3.F32.PACK_AB_MERGE_C R32, R33, R32, RZ ;  /* 0x000000202120723e */ /* 0x000fe200048070ff */
[----:B------:R-:W-:Y:S01]  /*3880*/  ULDC UR6, c[0x0][0x248] ;  /* 0x0000920000067ab9 */ /* 0x000fe20000000800 */
[----:B------:R-:W-:Y:S01]  /*3890*/  F2FP.SATFINITE.E4M3.F32.PACK_AB_MERGE_C R50, R51, R50, RZ ;  /* 0x000000323332723e */ /* 0x000fe200048070ff */
[----:B------:R-:W-:Y:S01]  /*38a0*/  ULDC.64 UR4, c[0x0][0x220] ;  /* 0x0000880000047ab9 */ /* 0x000fe20000000a00 */
[----:B------:R-:W-:Y:S02]  /*38b0*/  F2FP.SATFINITE.E4M3.F32.PACK_AB_MERGE_C R34, R35, R34, RZ ;  /* 0x000000222322723e */ /* 0x000fe400048070ff */
[----:B------:R-:W-:Y:S02]  /*38c0*/  F2FP.SATFINITE.E4M3.F32.PACK_AB_MERGE_C R40, R41, R40, RZ ;  /* 0x000000282928723e */ /* 0x000fe400048070ff */
[----:B------:R-:W-:-:S02]  /*38d0*/  F2FP.SATFINITE.E4M3.F32.PACK_AB_MERGE_C R42, R43, R42, RZ ;  /* 0x0000002a2b2a723e */ /* 0x000fc400048070ff */
[----:B------:R-:W-:Y:S02]  /*38e0*/  F2FP.SATFINITE.E4M3.F32.PACK_AB_MERGE_C R24, R25, R24, RZ ;  /* 0x000000181918723e */ /* 0x000fe400048070ff */
[----:B------:R-:W-:Y:S02]  /*38f0*/  F2FP.SATFINITE.E4M3.F32.PACK_AB_MERGE_C R26, R27, R26, RZ ;  /* 0x0000001a1b1a723e */ /* 0x000fe400048070ff */
[----:B------:R-:W-:Y:S02]  /*3900*/  LOP3.LUT R48, R48, 0xffff, RZ, 0xc0, !PT ;  /* 0x0000ffff30307812 */ /* 0x000fe400078ec0ff */
[----:B------:R-:W-:Y:S02]  /*3910*/  LOP3.LUT R50, R50, 0xffff, RZ, 0xc0, !PT ;  /* 0x0000ffff32327812 */ /* 0x000fe400078ec0ff */
[----:B------:R-:W-:Y:S02]  /*3920*/  LOP3.LUT R7, R34, 0xffff, RZ, 0xc0, !PT ;  /* 0x0000ffff22077812 */ /* 0x000fe400078ec0ff */
[----:B------:R-:W-:-:S02]  /*3930*/  LOP3.LUT R40, R40, 0xffff, RZ, 0xc0, !PT ;  /* 0x0000ffff28287812 */ /* 0x000fc400078ec0ff */
[----:B------:R-:W-:Y:S02]  /*3940*/  LOP3.LUT R42, R42, 0xffff, RZ, 0xc0, !PT ;  /* 0x0000ffff2a2a7812 */ /* 0x000fe400078ec0ff */
[----:B------:R-:W-:Y:S02]  /*3950*/  LOP3.LUT R5, R24, 0xffff, RZ, 0xc0, !PT ;  /* 0x0000ffff18057812 */ /* 0x000fe400078ec0ff */
[----:B------:R-:W-:Y:S02]  /*3960*/  LOP3.LUT R9, R26, 0xffff, RZ, 0xc0, !PT ;  /* 0x0000ffff1a097812 */ /* 0x000fe400078ec0ff */
[--C-:B------:R-:W-:Y:S01]  /*3970*/  PRMT R12, R50, 0x3340, R7.reuse ;  /* 0x00003340320c7816 */ /* 0x100fe20000000007 */
[C---:B0-----:R-:W-:Y:S01]  /*3980*/  IMAD.SHL.U32 R2, R16.reuse, 0x10, RZ ;  /* 0x0000001010027824 */ /* 0x041fe200078e00ff */
[----:B------:R-:W-:Y:S01]  /*3990*/  SHF.R.U32.HI R7, RZ, 0x8, R7 ;  /* 0x00000008ff077819 */ /* 0x000fe20000011607 */
[----:B------:R-:W-:Y:S01]  /*39a0*/  IMAD.SHL.U32 R3, R16, 0x40, RZ ;  /* 0x0000004010037824 */ /* 0x000fe200078e00ff */
[----:B------:R-:W-:-:S02]  /*39b0*/  SHF.R.U32.HI R4, RZ, 0x8, R40 ;  /* 0x00000008ff047819 */ /* 0x000fc40000011628 */
[----:B------:R-:W-:Y:S02]  /*39c0*/  LOP3.LUT R2, R2, 0xf0, RZ, 0xc0, !PT ;  /* 0x000000f002027812 */ /* 0x000fe400078ec0ff */
[----:B------:R-:W-:Y:S02]  /*39d0*/  LOP3.LUT R3, R3, 0x400, RZ, 0xc0, !PT ;  /* 0x0000040003037812 */ /* 0x000fe400078ec0ff */
[--C-:B------:R-:W-:Y:S02]  /*39e0*/  PRMT R13, R40, 0x3340, R5.reuse ;  /* 0x00003340280d7816 */ /* 0x100fe40000000005 */
[----:B------:R-:W-:Y:S02]  /*39f0*/  IADD3 R2, R3, UR12, R2 ;  /* 0x0000000c03027c10 */ /* 0x000fe4000fffe002 */
[----:B------:R-:W-:Y:S02]  /*3a00*/  LOP3.LUT R3, R16, 0x60, RZ, 0xc0, !PT ;  /* 0x0000006010037812 */ /* 0x000fe400078ec0ff */
[----:B------:R-:W-:-:S02]  /*3a10*/  SHF.R.U32.HI R8, RZ, 0x8, R5 ;  /* 0x00000008ff087819 */ /* 0x000fc40000011605 */
[----:B------:R-:W-:Y:S01]  /*3a20*/  PRMT R15, R42, 0x3340, R9 ;  /* 0x000033402a0f7816 */ /* 0x000fe20000000009 */
[----:B------:R-:W-:Y:S01]  /*3a30*/  IMAD R14, R3, 0x8, R2 ;  /* 0x00000008030e7824 */ /* 0x000fe200078e0202 */
[----:B------:R-:W-:Y:S02]  /*3a40*/  LOP3.LUT R3, R32, 0xffff, RZ, 0xc0, !PT ;  /* 0x0000ffff20037812 */ /* 0x000fe400078ec0ff */
[----:B------:R-:W-:Y:S02]  /*3a50*/  SHF.R.U32.HI R2, RZ, 0x8, R48 ;  /* 0x00000008ff027819 */ /* 0x000fe40000011630 */
[--C-:B------:R-:W-:Y:S02]  /*3a60*/  PRMT R10, R48, 0x3340, R3.reuse ;  /* 0x00003340300a7816 */ /* 0x100fe40000000003 */
[----:B------:R-:W-:Y:S02]  /*3a70*/  SHF.R.U32.HI R6, RZ, 0x8, R3 ;  /* 0x00000008ff067819 */ /* 0x000fe40000011603 */
[----:B------:R-:W-:-:S02]  /*3a80*/  SHF.R.U32.HI R3, RZ, 0x8, R50 ;  /* 0x00000008ff037819 */ /* 0x000fc40000011632 */
[----:B------:R-:W-:Y:S02]  /*3a90*/  SHF.R.U32.HI R5, RZ, 0x8, R42 ;  /* 0x00000008ff057819 */ /* 0x000fe4000001162a */
[----:B------:R-:W-:Y:S02]  /*3aa0*/  SHF.R.U32.HI R9, RZ, 0x8, R9 ;  /* 0x00000008ff097819 */ /* 0x000fe40000011609 */
        /* <DEDUP_REMOVED lines=8> */
[----:B------:R-:W-:Y:S02]  /*3b30*/  PRMT R11, R11, 0x3340, R6 ;  /* 0x000033400b0b7816 */ /* 0x000fe40000000006 */
[----:B------:R-:W-:-:S02]  /*3b40*/  PRMT R5, R2, 0x3340, R7 ;  /* 0x0000334002057816 */ /* 0x000fc40000000007 */
[----:B------:R-:W-:Y:S01]  /*3b50*/  PRMT R6, R3, 0x3340, R8 ;  /* 0x0000334003067816 */ /* 0x000fe20000000008 */
[C---:B------:R-:W-:Y:S01]  /*3b60*/  VIADD R3, R63.reuse, 0x2 ;  /* 0x000000023f037836 */ /* 0x040fe20000000000 */
[----:B------:R-:W-:Y:S01]  /*3b70*/  PRMT R2, R4, 0x3340, R9 ;  /* 0x0000334004027816 */ /* 0x000fe20000000009 */
[----:B------:R-:W-:Y:S01]  /*3b80*/  VIADD R8, R63, 0x1 ;  /* 0x000000013f087836 */ /* 0x000fe20000000000 */
[----:B------:R-:W-:Y:S02]  /*3b90*/  PRMT R4, R10, 0x5410, R11 ;  /* 0x000054100a047816 */ /* 0x000fe4000000000b */
[----:B------:R-:W-:Y:S02]  /*3ba0*/  PRMT R5, R12, 0x5410, R5 ;  /* 0x000054100c057816 */ /* 0x000fe40000000005 */
[----:B------:R-:W-:Y:S02]  /*3bb0*/  PRMT R6, R13, 0x5410, R6 ;  /* 0x000054100d067816 */ /* 0x000fe40000000006 */
[----:B------:R-:W-:Y:S01]  /*3bc0*/  PRMT R7, R15, 0x5410, R2 ;  /* 0x000054100f077816 */ /* 0x000fe20000000002 */
[----:B------:R-:W-:Y:S01]  /*3bd0*/  BAR.SYNC.DEFER_BLOCKING 0x0 ;  /* 0x0000000000007b1d */ /* 0x000fe20000010000 */
[----:B------:R-:W-:-:S02]  /*3be0*/  LOP3.LUT R17, R16, 0x7f, RZ, 0xc0, !PT ;  /* 0x0000007f10117812 */ /* 0x000fc400078ec0ff */
[----:B------:R-:W-:Y:S02]  /*3bf0*/  F2FP.SATFINITE.E4M3.F32.PACK_AB_MERGE_C R52, R53, R52, RZ ;  /* 0x000000343534723e */ /* 0x000fe400048070ff */
[----:B------:R-:W-:-:S03]  /*3c00*/  LEA R17, R17, UR12, 0x4 ;  /* 0x0000000c11117c11 */ /* 0x000fc6000f8e20ff */
[----:B------:R-:W0:Y:S01]  /*3c10*/  LDC R16, c[0x0][0x244] ;  /* 0x00009100ff107b82 */ /* 0x000e220000000800 */
[----:B------:R-:W-:Y:S02]  /*3c20*/  F2FP.SATFINITE.E4M3.F32.PACK_AB_MERGE_C R36, R37, R36, RZ ;  /* 0x000000242524723e */ /* 0x000fe400048070ff */
[----:B------:R-:W-:Y:S02]  /*3c30*/  F2FP.SATFINITE.E4M3.F32.PACK_AB_MERGE_C R54, R55, R54, RZ ;  /* 0x000000363736723e */ /* 0x000fe400048070ff */
[----:B------:R-:W-:Y:S02]  /*3c40*/  F2FP.SATFINITE.E4M3.F32.PACK_AB_MERGE_C R38, R39, R38, RZ ;  /* 0x000000262726723e */ /* 0x000fe400048070ff */
[----:B------:R-:W-:Y:S02]  /*3c50*/  F2FP.SATFINITE.E4M3.F32.PACK_AB_MERGE_C R44, R45, R44, RZ ;  /* 0x0000002c2d2c723e */ /* 0x000fe400048070ff */
[----:B------:R-:W-:Y:S02]  /*3c60*/  F2FP.SATFINITE.E4M3.F32.PACK_AB_MERGE_C R46, R47, R46, RZ ;  /* 0x0000002e2f2e723e */ /* 0x000fe400048070ff */
[----:B------:R-:W-:-:S02]  /*3c70*/  F2FP.SATFINITE.E4M3.F32.PACK_AB_MERGE_C R28, R29, R28, RZ ;  /* 0x0000001c1d1c723e */ /* 0x000fc400048070ff */
[----:B------:R-:W-:Y:S02]  /*3c80*/  F2FP.SATFINITE.E4M3.F32.PACK_AB_MERGE_C R30, R31, R30, RZ ;  /* 0x0000001e1f1e723e */ /* 0x000fe400048070ff */
[----:B------:R-:W-:Y:S02]  /*3c90*/  ISETP.GE.AND P3, PT, R3, UR9, PT ;  /* 0x0000000903007c0c */ /* 0x000fe4000bf66270 */
[----:B------:R-:W-:Y:S01]  /*3ca0*/  LOP3.LUT R52, R52, 0xffff, RZ, 0xc0, !PT ;  /* 0x0000ffff34347812 */ /* 0x000fe200078ec0ff */
[----:B------:R-:W-:Y:S01]  /*3cb0*/  STSM.16.M88.4 [R14], R4 ;  /* 0x000000040e007844 */ /* 0x000fe20000000200 */
[----:B------:R-:W-:Y:S02]  /*3cc0*/  LOP3.LUT R3, R36, 0xffff, RZ, 0xc0, !PT ;  /* 0x0000ffff24037812 */ /* 0x000fe400078ec0ff */
[----:B------:R-:W-:Y:S01]  /*3cd0*/  LOP3.LUT R54, R54, 0xffff, RZ, 0xc0, !PT ;  /* 0x0000ffff36367812 */ /* 0x000fe200078ec0ff */
[----:B------:R-:W-:Y:S01]  /*3ce0*/  BAR.SYNC.DEFER_BLOCKING 0x0 ;  /* 0x0000000000007b1d */ /* 0x000fe20000010000 */
[----:B------:R-:W-:-:S02]  /*3cf0*/  LOP3.LUT R11, R38, 0xffff, RZ, 0xc0, !PT ;  /* 0x0000ffff260b7812 */ /* 0x000fc400078ec0ff */
[----:B------:R-:W-:Y:S02]  /*3d00*/  LOP3.LUT R44, R44, 0xffff, RZ, 0xc0, !PT ;  /* 0x0000ffff2c2c7812 */ /* 0x000fe400078ec0ff */
[----:B------:R-:W-:Y:S02]  /*3d10*/  LOP3.LUT R46, R46, 0xffff, RZ, 0xc0, !PT ;  /* 0x0000ffff2e2e7812 */ /* 0x000fe400078ec0ff */
[----:B------:R-:W-:Y:S02]  /*3d20*/  LOP3.LUT R9, R28, 0xffff, RZ, 0xc0, !PT ;  /* 0x0000ffff1c097812 */ /* 0x000fe400078ec0ff */
[----:B------:R-:W-:Y:S02]  /*3d30*/  LOP3.LUT R13, R30, 0xffff, RZ, 0xc0, !PT ;  /* 0x0000ffff1e0d7812 */ /* 0x000fe400078ec0ff */
[----:B------:R-:W-:Y:S02]  /*3d40*/  SHF.R.U32.HI R2, RZ, 0x8, R52 ;  /* 0x00000008ff027819 */ /* 0x000fe40000011634 */
[----:B------:R-:W-:-:S02]  /*3d50*/  PRMT R15, R52, 0x3340, R3 ;  /* 0x00003340340f7816 */ /* 0x000fc40000000003 */
[----:B------:R-:W-:Y:S02]  /*3d60*/  SHF.R.U32.HI R10, RZ, 0x8, R3 ;  /* 0x00000008ff0a7819 */ /* 0x000fe40000011603 */
[----:B------:R-:W-:Y:S02]  /*3d70*/  ISETP.GE.AND P1, PT, R8, UR9, PT ;  /* 0x0000000908007c0c */ /* 0x000fe4000bf26270 */
[----:B------:R-:W-:Y:S02]  /*3d80*/  SHF.R.U32.HI R3, RZ, 0x8, R54 ;  /* 0x00000008ff037819 */ /* 0x000fe40000011636 */
[--C-:B------:R-:W-:Y:S02]  /*3d90*/  PRMT R21, R54, 0x3340, R11.reuse ;  /* 0x0000334036157816 */ /* 0x100fe4000000000b */
[----:B------:R-:W-:Y:S01]  /*3da0*/  SHF.R.U32.HI R11, RZ, 0x8, R11 ;  /* 0x00000008ff0b7819 */ /* 0x000fe2000001160b */
[----:B------:R-:W1:Y:S01]  /*3db0*/  LDS.128 R4, [R17] ;  /* 0x0000000011047984 */ /* 0x000e620000000c00 */
[----:B------:R-:W-:-:S02]  /*3dc0*/  SHF.R.U32.HI R8, RZ, 0x8, R44 ;  /* 0x00000008ff087819 */ /* 0x000fc4000001162c */
[--C-:B------:R-:W-:Y:S02]  /*3dd0*/  PRMT R22, R44, 0x3340, R9.reuse ;  /* 0x000033402c167816 */ /* 0x100fe40000000009 */
[----:B------:R-:W-:Y:S02]  /*3de0*/  SHF.R.U32.HI R12, RZ, 0x8, R9 ;  /* 0x00000008ff0c7819 */ /* 0x000fe40000011609 */
[--C-:B------:R-:W-:Y:S02]  /*3df0*/  PRMT R23, R46, 0x3340, R13.reuse ;  /* 0x000033402e177816 */ /* 0x100fe4000000000d */
[----:B------:R-:W-:Y:S02]  /*3e00*/  SHF.R.U32.HI R9, RZ, 0x8, R46 ;  /* 0x00000008ff097819 */ /* 0x000fe4000001162e */
[----:B------:R-:W-:Y:S02]  /*3e10*/  SHF.R.U32.HI R13, RZ, 0x8, R13 ;  /* 0x00000008ff0d7819 */ /* 0x000fe4000001160d */
[----:B------:R-:W-:-:S02]  /*3e20*/  LOP3.LUT R19, R2, 0xffff, RZ, 0xc0, !PT ;  /* 0x0000ffff02137812 */ /* 0x000fc400078ec0ff */
[----:B------:R-:W-:Y:S02]  /*3e30*/  LOP3.LUT R2, R3, 0xffff, RZ, 0xc0, !PT ;  /* 0x0000ffff03027812 */ /* 0x000fe400078ec0ff */
[----:B------:R-:W-:Y:S02]  /*3e40*/  LOP3.LUT R11, R11, 0xffff, RZ, 0xc0, !PT ;  /* 0x0000ffff0b0b7812 */ /* 0x000fe400078ec0ff */
[----:B------:R-:W-:Y:S02]  /*3e50*/  LOP3.LUT R3, R8, 0xffff, RZ, 0xc0, !PT ;  /* 0x0000ffff08037812 */ /* 0x000fe400078ec0ff */
[----:B------:R-:W-:Y:S02]  /*3e60*/  LOP3.LUT R10, R10, 0xffff, RZ, 0xc0, !PT ;  /* 0x0000ffff0a0a7812 */ /* 0x000fe400078ec0ff */
[----:B------:R-:W-:Y:S02]  /*3e70*/  LOP3.LUT R12, R12, 0xffff, RZ, 0xc0, !PT ;  /* 0x0000ffff0c0c7812 */ /* 0x000fe400078ec0ff */
[----:B------:R-:W-:Y:S01]  /*3e80*/  LOP3.LUT R8, R9, 0xffff, RZ, 0xc0, !PT ;  /* 0x0000ffff09087812 */ /* 0x000fe200078ec0ff */
[----:B------:R-:W-:Y:S01]  /*3e90*/  IMAD R9, R63, UR6, RZ ;  /* 0x000000063f097c24 */ /* 0x000fe2000f8e02ff */
[----:B------:R-:W-:-:S02]  /*3ea0*/  LOP3.LUT R13, R13, 0xffff, RZ, 0xc0, !PT ;  /* 0x0000ffff0d0d7812 */ /* 0x000fc400078ec0ff */
[----:B------:R-:W-:Y:S02]  /*3eb0*/  PRMT R2, R2, 0x3340, R11 ;  /* 0x0000334002027816 */ /* 0x000fe4000000000b */
[----:B------:R-:W-:Y:S02]  /*3ec0*/  PRMT R10, R19, 0x3340, R10 ;  /* 0x00003340130a7816 */ /* 0x000fe4000000000a */
[----:B------:R-:W-:Y:S01]  /*3ed0*/  PRMT R11, R3, 0x3340, R12 ;  /* 0x00003340030b7816 */ /* 0x000fe2000000000c */
[----:B0-----:R-:W-:Y:S01]  /*3ee0*/  IMAD R3, R0, R16, RZ ;  /* 0x0000001000037224 */ /* 0x001fe200078e02ff */
[----:B------:R-:W-:Y:S01]  /*3ef0*/  PRMT R8, R8, 0x3340, R13 ;  /* 0x0000334008087816 */ /* 0x000fe2000000000d */
[----:B------:R-:W-:Y:S01]  /*3f00*/  VIADD R12, R9, UR6 ;  /* 0x00000006090c7c36 */ /* 0x000fe20008000000 */
[----:B------:R-:W-:Y:S01]  /*3f10*/  PRMT R20, R15, 0x5410, R10 ;  /* 0x000054100f147816 */ /* 0x000fe2000000000a */
[----:B------:R-:W-:Y:S01]  /*3f20*/  VIADD R10, R63, 0x3 ;  /* 0x000000033f0a7836 */ /* 0x000fe20000000000 */
[----:B------:R-:W-:-:S02]  /*3f30*/  PRMT R21, R21, 0x5410, R2 ;  /* 0x0000541015157816 */ /* 0x000fc40000000002 */
[----:B------:R-:W-:Y:S01]  /*3f40*/  PRMT R22, R22, 0x5410, R11 ;  /* 0x0000541016167816 */ /* 0x000fe2000000000b */
[----:B------:R-:W-:Y:S01]  /*3f50*/  VIADD R11, R63, 0x4 ;  /* 0x000000043f0b7836 */ /* 0x000fe20000000000 */
[----:B------:R-:W-:Y:S01]  /*3f60*/  PRMT R23, R23, 0x5410, R8 ;  /* 0x0000541017177816 */ /* 0x000fe20000000008 */
[----:B------:R-:W-:Y:S01]  /*3f70*/  BAR.SYNC.DEFER_BLOCKING 0x0 ;  /* 0x0000000000007b1d */ /* 0x000fe20000010000 */
[----:B------:R-:W-:Y:S01]  /*3f80*/  ISETP.GE.AND P0, PT, R0, UR8, PT ;  /* 0x0000000800007c0c */ /* 0x000fe2000bf06270 */
[----:B------:R-:W-:Y:S01]  /*3f90*/  IMAD R8, R16, 0x80, R3 ;  /* 0x0000008010087824 */ /* 0x000fe200078e0203 */
[----:B------:R-:W-:Y:S02]  /*3fa0*/  IADD3 R29, P2, R3, UR4, RZ ;  /* 0x00000004031d7c10 */ /* 0x000fe4000ff5e0ff */
[----:B------:R-:W-:Y:S02]  /*3fb0*/  ISETP.LT.AND P0, PT, R63, UR9, !P0 ;  /* 0x000000093f007c0c */ /* 0x000fe4000c701270 */
[----:B------:R-:W-:-:S02]  /*3fc0*/  SHF.R.S32.HI R15, RZ, 0x1f, R9 ;  /* 0x0000001fff0f7819 */ /* 0x000fc40000011409 */
[----:B------:R-:W-:Y:S02]  /*3fd0*/  LEA.HI.X.SX32 R31, R3, UR5, 0x1, P2 ;  /* 0x00000005031f7c11 */ /* 0x000fe400090f0eff */
[----:B------:R-:W-:Y:S02]  /*3fe0*/  IADD3 R2, P4, R9, R29, RZ ;  /* 0x0000001d09027210 */ /* 0x000fe40007f9e0ff */
[----:B-1----:R-:W-:Y:S02]  /*3ff0*/  PRMT R13, R4, 0x7770, RZ ;  /* 0x00007770040d7816 */ /* 0x002fe400000000ff */
[C---:B------:R-:W-:Y:S01]  /*4000*/  IADD3 R25, P5, R8.reuse, UR4, RZ ;  /* 0x0000000408197c10 */ /* 0x040fe2000ffbe0ff */
[----:B------:R-:W-:Y:S01]  /*4010*/  IMAD.X R3, R15, 0x1, R31, P4 ;  /* 0x000000010f037824 */ /* 0x000fe200020e061f */
[----:B------:R-:W-:Y:S02]  /*4020*/  ISETP.GE.AND P4, PT, R63, UR9, PT ;  /* 0x000000093f007c0c */ /* 0x000fe4000bf86270 */
[----:B------:R-:W-:-:S02]  /*4030*/  LEA.HI.X.SX32 R27, R8, UR5, 0x1, P5 ;  /* 0x00000005081b7c11 */ /* 0x000fc4000a8f0eff */
[----:B------:R-:W-:Y:S02]  /*4040*/  ISETP.LT.AND P4, PT, R65, UR8, !P4 ;  /* 0x0000000841007c0c */ /* 0x000fe4000e781270 */
[----:B------:R-:W-:Y:S01]  /*4050*/  ISETP.LT.AND P5, PT, R0, UR8, !P1 ;  /* 0x0000000800007c0c */ /* 0x000fe2000cfa1270 */
[----:B------:R0:W-:Y:S01]  /*4060*/  STSM.16.M88.4 [R14], R20 ;  /* 0x000000140e007844 */ /* 0x0001e20000000200 */
[----:B------:R-:W-:Y:S01]  /*4070*/  BAR.SYNC.DEFER_BLOCKING 0x0 ;  /* 0x0000000000007b1d */ /* 0x000fe20000010000 */
[----:B------:R-:W-:Y:S02]  /*4080*/  ISETP.GE.AND P2, PT, R10, UR9, PT ;  /* 0x000000090a007c0c */ /* 0x000fe4000bf46270 */
[----:B------:R-:W-:Y:S02]  /*4090*/  SHF.R.S32.HI R16, RZ, 0x1f, R12 ;  /* 0x0000001fff107819 */ /* 0x000fe4000001140c */
[----:B------:R-:W-:Y:S02]  /*40a0*/  IADD3 R10, P6, R12, R29, RZ ;  /* 0x0000001d0c0a7210 */ /* 0x000fe40007fde0ff */
[----:B------:R-:W-:Y:S01]  /*40b0*/  PRMT R19, R4, 0x7771, RZ ;  /* 0x0000777104137816 */ /* 0x000fe200000000ff */
[----:B0-----:R-:W-:Y:S01]  /*40c0*/  VIADD R14, R12, UR6 ;  /* 0x000000060c0e7c36 */ /* 0x001fe20008000000 */
[----:B------:R-:W-:-:S02]  /*40d0*/  PRMT R21, R4, 0x7773, RZ ;  /* 0x0000777304157816 */ /* 0x000fc400000000ff */
[----:B------:R-:W-:Y:S02]  /*40e0*/  PRMT R23, R5, 0x7771, RZ ;  /* 0x0000777105177816 */ /* 0x000fe400000000ff */
[----:B------:R-:W-:Y:S01]  /*40f0*/  SHF.R.S32.HI R18, RZ, 0x1f, R14 ;  /* 0x0000001fff127819 */ /* 0x000fe2000001140e */
[----:B------:R0:W-:Y:S01]  /*4100*/  @P0 STG.E.U8 desc[UR14][R2.64], R13 ;  /* 0x0000000d02000986 */ /* 0x0001e2000c10110e */
[----:B------:R-:W-:-:S05]  /*4110*/  IADD3 R8, P0, R9, R25, RZ ;  /* 0x0000001909087210 */ /* 0x000fca0007f1e0ff */
[----:B------:R-:W-:Y:S01]  /*4120*/  IMAD.X R9, R15, 0x1, R27, P0 ;  /* 0x000000010f097824 */ /* 0x000fe200000e061b */
[----:B------:R-:W-:Y:S01]  /*4130*/  ISETP.GE.AND P0, PT, R11, UR9, PT ;  /* 0x000000090b007c0c */ /* 0x000fe2000bf06270 */
[----:B------:R-:W-:Y:S01]  /*4140*/  IMAD.X R11, R16, 0x1, R31, P6 ;  /* 0x00000001100b7824 */ /* 0x000fe200030e061f */
[----:B------:R-:W-:Y:S01]  /*4150*/  PRMT R15, R4, 0x7772, RZ ;  /* 0x00007772040f7816 */ /* 0x000fe200000000ff */
[----:B------:R-:W-:Y:S01]  /*4160*/  VIADD R4, R63, 0x6 ;  /* 0x000000063f047836 */ /* 0x000fe20000000000 */
[----:B------:R1:W-:Y:S01]  /*4170*/  @P4 STG.E.U8 desc[UR14][R8.64], R19 ;  /* 0x0000001308004986 */ /* 0x0003e2000c10110e */
[----:B------:R-:W-:Y:S01]  /*4180*/  ISETP.LT.AND P4, PT, R65, UR8, !P1 ;  /* 0x0000000841007c0c */ /* 0x000fe2000cf81270 */
[----:B0-----:R-:W-:Y:S01]  /*4190*/  VIADD R13, R63, 0x5 ;  /* 0x000000053f0d7836 */ /* 0x001fe20000000000 */
[----:B------:R-:W-:Y:S01]  /*41a0*/  IADD3 R2, P1, R12, R25, RZ ;  /* 0x000000190c027210 */ /* 0x000fe20007f3e0ff */
[----:B------:R0:W-:Y:S01]  /*41b0*/  @P5 STG.E.U8 desc[UR14][R10.64], R15 ;  /* 0x0000000f0a005986 */ /* 0x0001e2000c10110e */
[----:B------:R-:W-:-:S02]  /*41c0*/  ISETP.LT.AND P5, PT, R0, UR8, !P3 ;  /* 0x0000000800007c0c */ /* 0x000fc4000dfa1270 */
[----:B------:R-:W-:Y:S01]  /*41d0*/  IADD3 R12, P6, R14, R29, RZ ;  /* 0x0000001d0e0c7210 */ /* 0x000fe20007fde0ff */
[----:B------:R-:W-:Y:S01]  /*41e0*/  IMAD.X R3, R16, 0x1, R27, P1 ;  /* 0x0000000110037824 */ /* 0x000fe200008e061b */
[----:B------:R-:W-:-:S03]  /*41f0*/  ISETP.GE.AND P1, PT, R13, UR9, PT ;  /* 0x000000090d007c0c */ /* 0x000fc6000bf26270 */
[----:B------:R-:W-:Y:S01]  /*4200*/  IMAD.X R13, R18, 0x1, R31, P6 ;  /* 0x00000001120d7824 */ /* 0x000fe200030e061f */
[----:B-1----:R-:W-:Y:S01]  /*4210*/  PRMT R19, R5, 0x7770, RZ ;  /* 0x0000777005137816 */ /* 0x002fe200000000ff */
[----:B------:R1:W-:Y:S01]  /*4220*/  @P4 STG.E.U8 desc[UR14][R2.64], R21 ;  /* 0x0000001502004986 */ /* 0x0003e2000c10110e */
[----:B------:R-:W-:Y:S01]  /*4230*/  ISETP.LT.AND P4, PT, R65, UR8, !P3 ;  /* 0x0000000841007c0c */ /* 0x000fe2000df81270 */
[C---:B0-----:R-:W-:Y:S01]  /*4240*/  VIADD R15, R14.reuse, UR6 ;  /* 0x000000060e0f7c36 */ /* 0x041fe20008000000 */
[----:B------:R-:W-:Y:S01]  /*4250*/  IADD3 R8, P3, R14, R25, RZ ;  /* 0x000000190e087210 */ /* 0x000fe20007f7e0ff */
[----:B------:R0:W-:Y:S01]  /*4260*/  @P5 STG.E.U8 desc[UR14][R12.64], R19 ;  /* 0x000000130c005986 */ /* 0x0001e2000c10110e */
[----:B------:R-:W-:Y:S02]  /*4270*/  ISETP.LT.AND P5, PT, R0, UR8, !P2 ;  /* 0x0000000800007c0c */ /* 0x000fe4000d7a1270 */
[----:B------:R-:W-:Y:S01]  /*4280*/  SHF.R.S32.HI R14, RZ, 0x1f, R15 ;  /* 0x0000001fff0e7819 */ /* 0x000fe2000001140f */
[----:B------:R-:W-:Y:S01]  /*4290*/  IMAD.X R9, R18, 0x1, R27, P3 ;  /* 0x0000000112097824 */ /* 0x000fe200018e061b */
[----:B------:R-:W-:-:S02]  /*42a0*/  IADD3 R10, P6, R15, R29, RZ ;  /* 0x0000001d0f0a7210 */ /* 0x000fc40007fde0ff */
[----:B------:R-:W-:Y:S02]  /*42b0*/  ISETP.GE.AND P3, PT, R4, UR9, PT ;  /* 0x0000000904007c0c */ /* 0x000fe4000bf66270 */
[----:B-1----:R-:W-:Y:S01]  /*42c0*/  PRMT R21, R5, 0x7772, RZ ;  /* 0x0000777205157816 */ /* 0x002fe200000000ff */
[----:B------:R-:W-:Y:S01]  /*42d0*/  IMAD.X R11, R14, 0x1, R31, P6 ;  /* 0x000000010e0b7824 */ /* 0x000fe200030e061f */
[----:B------:R1:W-:Y:S01]  /*42e0*/  @P4 STG.E.U8 desc[UR14][R8.64], R23 ;  /* 0x0000001708004986 */ /* 0x0003e2000c10110e */
[----:B0-----:R-:W-:Y:S01]  /*42f0*/  VIADD R13, R15, UR6 ;  /* 0x000000060f0d7c36 */ /* 0x001fe20008000000 */
[----:B------:R-:W-:Y:S01]  /*4300*/  ISETP.LT.AND P4, PT, R65, UR8, !P2 ;  /* 0x0000000841007c0c */ /* 0x000fe2000d781270 */
[----:B------:R-:W-:Y:S01]  /*4310*/  VIADD R12, R63, 0x7 ;  /* 0x000000073f0c7836 */ /* 0x000fe20000000000 */
[----:B------:R0:W-:Y:S01]  /*4320*/  @P5 STG.E.U8 desc[UR14][R10.64], R21 ;  /* 0x000000150a005986 */ /* 0x0001e2000c10110e */
[----:B------:R-:W-:Y:S02]  /*4330*/  ISETP.LT.AND P5, PT, R0, UR8, !P0 ;  /* 0x0000000800007c0c */ /* 0x000fe4000c7a1270 */
[----:B------:R-:W-:-:S02]  /*4340*/  IADD3 R2, P2, R15, R25, RZ ;  /* 0x000000190f027210 */ /* 0x000fc40007f5e0ff */
[----:B------:R-:W-:Y:S02]  /*4350*/  SHF.R.S32.HI R15, RZ, 0x1f, R13 ;  /* 0x0000001fff0f7819 */ /* 0x000fe4000001140d */
[----:B------:R-:W-:Y:S01]  /*4360*/  IADD3 R4, P6, R13, R29, RZ ;  /* 0x0000001d0d047210 */ /* 0x000fe20007fde0ff */
[----:B------:R-:W-:Y:S01]  /*4370*/  IMAD.X R3, R14, 0x1, R27, P2 ;  /* 0x000000010e037824 */ /* 0x000fe200010e061b */
[----:B------:R-:W-:Y:S01]  /*4380*/  PRMT R19, R5, 0x7773, RZ ;  /* 0x0000777305137816 */ /* 0x000fe200000000ff */
[----:B-1----:R-:W-:Y:S01]  /*4390*/  VIADD R9, R13, UR6 ;  /* 0x000000060d097c36 */ /* 0x002fe20008000000 */
[----:B------:R-:W-:Y:S01]  /*43a0*/  ISETP.LT.AND P0, PT, R65, UR8, !P0 ;  /* 0x0000000841007c0c */ /* 0x000fe2000c701270 */
[----:B------:R-:W-:Y:S01]  /*43b0*/  IMAD.X R5, R15, 0x1, R31, P6 ;  /* 0x000000010f057824 */ /* 0x000fe200030e061f */
[----:B0-----:R-:W-:Y:S01]  /*43c0*/  PRMT R11, R6, 0x7770, RZ ;  /* 0x00007770060b7816 */ /* 0x001fe200000000ff */
[----:B------:R0:W-:Y:S01]  /*43d0*/  @P4 STG.E.U8 desc[UR14][R2.64], R19 ;  /* 0x0000001302004986 */ /* 0x0001e2000c10110e */
[----:B------:R-:W-:Y:S01]  /*43e0*/  ISETP.GE.AND P2, PT, R12, UR9, PT ;  /* 0x000000090c007c0c */ /* 0x000fe2000bf46270 */
[----:B------:R-:W-:Y:S01]  /*43f0*/  VIADD R8, R63, 0x8 ;  /* 0x000000083f087836 */ /* 0x000fe20000000000 */
[----:B------:R-:W-:Y:S01]  /*4400*/  ISETP.LT.AND P4, PT, R0, UR8, !P1 ;  /* 0x0000000800007c0c */ /* 0x000fe2000cf81270 */
[----:B------:R1:W-:Y:S01]  /*4410*/  @P5 STG.E.U8 desc[UR14][R4.64], R11 ;  /* 0x0000000b04005986 */ /* 0x0003e2000c10110e */
[----:B------:R-:W-:Y:S01]  /*4420*/  IADD3 R12, P5, R13, R25, RZ ;  /* 0x000000190d0c7210 */ /* 0x000fe20007fbe0ff */
[----:B------:R-:W-:Y:S01]  /*4430*/  VIADD R16, R9, UR6 ;  /* 0x0000000609107c36 */ /* 0x000fe20008000000 */
[----:B------:R-:W-:-:S02]  /*4440*/  SHF.R.S32.HI R18, RZ, 0x1f, R9 ;  /* 0x0000001fff127819 */ /* 0x000fc40000011409 */
[----:B------:R-:W-:Y:S01]  /*4450*/  IADD3 R14, P6, R9, R29, RZ ;  /* 0x0000001d090e7210 */ /* 0x000fe20007fde0ff */
[----:B------:R-:W-:Y:S01]  /*4460*/  IMAD.X R13, R15, 0x1, R27, P5 ;  /* 0x000000010f0d7824 */ /* 0x000fe200028e061b */
[C---:B------:R-:W-:Y:S02]  /*4470*/  PRMT R23, R6.reuse, 0x7771, RZ ;  /* 0x0000777106177816 */ /* 0x040fe400000000ff */
[----:B------:R-:W-:Y:S01]  /*4480*/  PRMT R21, R6, 0x7772, RZ ;  /* 0x0000777206157816 */ /* 0x000fe200000000ff */
[----:B------:R-:W-:Y:S01]  /*4490*/  IMAD.X R15, R18, 0x1, R31, P6 ;  /* 0x00000001120f7824 */ /* 0x000fe200030e061f */
[----:B------:R-:W-:Y:S01]  /*44a0*/  ISETP.LT.AND P1, PT, R65, UR8, !P1 ;  /* 0x0000000841007c0c */ /* 0x000fe2000cf21270 */
[----:B------:R2:W-:Y:S01]  /*44b0*/  @P0 STG.E.U8 desc[UR14][R12.64], R23 ;  /* 0x000000170c000986 */ /* 0x0005e2000c10110e */
[----:B0-----:R-:W-:Y:S01]  /*44c0*/  IADD3 R2, P0, R9, R25, RZ ;  /* 0x0000001909027210 */ /* 0x001fe20007f1e0ff */
[----:B-1----:R-:W-:Y:S01]  /*44d0*/  VIADD R5, R63, 0x9 ;  /* 0x000000093f057836 */ /* 0x002fe20000000000 */
[----:B------:R-:W-:Y:S01]  /*44e0*/  ISETP.GE.AND P5, PT, R8, UR9, PT ;  /* 0x0000000908007c0c */ /* 0x000fe2000bfa6270 */
[----:B------:R-:W-:Y:S01]  /*44f0*/  @P4 STG.E.U8 desc[UR14][R14.64], R21 ;  /* 0x000000150e004986 */ /* 0x000fe2000c10110e */
[----:B------:R-:W-:Y:S01]  /*4500*/  ISETP.LT.AND P4, PT, R0, UR8, !P3 ;  /* 0x0000000800007c0c */ /* 0x000fe2000df81270 */
[----:B------:R-:W-:Y:S01]  /*4510*/  IMAD.X R3, R18, 0x1, R27, P0 ;  /* 0x0000000112037824 */ /* 0x000fe200000e061b */
[----:B------:R-:W-:Y:S01]  /*4520*/  SHF.R.S32.HI R18, RZ, 0x1f, R16 ;  /* 0x0000001fff127819 */ /* 0x000fe20000011410 */
[----:B------:R0:W1:Y:S01]  /*4530*/  LDS.128 R8, [R17] ;  /* 0x0000000011087984 */ /* 0x0000620000000c00 */
[----:B------:R-:W-:-:S02]  /*4540*/  IADD3 R4, P6, R16, R29, RZ ;  /* 0x0000001d10047210 */ /* 0x000fc40007fde0ff */
[----:B------:R-:W-:Y:S01]  /*4550*/  PRMT R19, R6, 0x7773, RZ ;  /* 0x0000777306137816 */ /* 0x000fe200000000ff */
[----:B------:R-:W-:Y:S01]  /*4560*/  VIADD R6, R63, 0xa ;  /* 0x0000000a3f067836 */ /* 0x000fe20000000000 */
[----:B------:R-:W-:Y:S01]  /*4570*/  ISETP.GE.AND P0, PT, R5, UR9, PT ;  /* 0x0000000905007c0c */ /* 0x000fe2000bf06270 */
[----:B------:R-:W-:Y:S01]  /*4580*/  IMAD.X R5, R18, 0x1, R31, P6 ;  /* 0x0000000112057824 */ /* 0x000fe200030e061f */
[----:B--2---:R-:W-:Y:S01]  /*4590*/  PRMT R23, R7, 0x7770, RZ ;  /* 0x0000777007177816 */ /* 0x004fe200000000ff */
[----:B0-----:R-:W-:Y:S01]  /*45a0*/  VIADD R17, R16, UR6 ;  /* 0x0000000610117c36 */ /* 0x001fe20008000000 */
[----:B------:R0:W-:Y:S01]  /*45b0*/  @P1 STG.E.U8 desc[UR14][R2.64], R19 ;  /* 0x0000001302001986 */ /* 0x0001e2000c10110e */
[----:B------:R-:W-:Y:S02]  /*45c0*/  ISETP.LT.AND P3, PT, R65, UR8, !P3 ;  /* 0x0000000841007c0c */ /* 0x000fe4000df61270 */
[----:B------:R-:W-:Y:S01]  /*45d0*/  ISETP.LT.AND P1, PT, R0, UR8, !P2 ;  /* 0x0000000800007c0c */ /* 0x000fe2000d721270 */
[----:B------:R2:W-:Y:S01]  /*45e0*/  @P4 STG.E.U8 desc[UR14][R4.64], R23 ;  /* 0x0000001704004986 */ /* 0x0005e2000c10110e */
[----:B------:R-:W-:Y:S01]  /*45f0*/  IADD3 R12, P4, R16, R25, RZ ;  /* 0x00000019100c7210 */ /* 0x000fe20007f9e0ff */
[----:B------:R-:W-:Y:S01]  /*4600*/  VIADD R16, R17, UR6 ;  /* 0x0000000611107c36 */ /* 0x000fe20008000000 */
[----:B------:R-:W-:-:S02]  /*4610*/  SHF.R.S32.HI R20, RZ, 0x1f, R17 ;  /* 0x0000001fff147819 */ /* 0x000fc40000011411 */
[-C--:B------:R-:W-:Y:S01]  /*4620*/  IADD3 R14, P6, R17, R29.reuse, RZ ;  /* 0x0000001d110e7210 */ /* 0x080fe20007fde0ff */
[----:B------:R-:W-:Y:S01]  /*4630*/  IMAD.X R13, R18, 0x1, R27, P4 ;  /* 0x00000001120d7824 */ /* 0x000fe200020e061b */
[C---:B------:R-:W-:Y:S02]  /*4640*/  PRMT R21, R7.reuse, 0x7771, RZ ;  /* 0x0000777107157816 */ /* 0x040fe400000000ff */
[----:B0-----:R-:W-:Y:S01]  /*4650*/  PRMT R19, R7, 0x7772, RZ ;  /* 0x0000777207137816 */ /* 0x001fe200000000ff */
[----:B------:R-:W-:Y:S01]  /*4660*/  IMAD.X R15, R20, 0x1, R31, P6 ;  /* 0x00000001140f7824 */ /* 0x000fe200030e061f */
[----:B------:R-:W-:Y:S01]  /*4670*/  SHF.R.S32.HI R18, RZ, 0x1f, R16 ;  /* 0x0000001fff127819 */ /* 0x000fe20000011410 */
[----:B------:R0:W-:Y:S01]  /*4680*/  @P3 STG.E.U8 desc[UR14][R12.64], R21 ;  /* 0x000000150c003986 */ /* 0x0001e2000c10110e */
[----:B------:R-:W-:Y:S01]  /*4690*/  ISETP.LT.AND P3, PT, R0, UR8, !P5 ;  /* 0x0000000800007c0c */ /* 0x000fe2000ef61270 */
[----:B--2---:R-:W-:Y:S01]  /*46a0*/  VIADD R5, R63, 0xb ;  /* 0x0000000b3f057836 */ /* 0x004fe20000000000 */
[----:B------:R-:W-:Y:S01]  /*46b0*/  IADD3 R4, P6, R16, R29, RZ ;  /* 0x0000001d10047210 */ /* 0x000fe20007fde0ff */
[----:B------:R1:W-:Y:S01]  /*46c0*/  @P1 STG.E.U8 desc[UR14][R14.64], R19 ;  /* 0x000000130e001986 */ /* 0x0003e2000c10110e */
[----:B------:R-:W-:-:S02]  /*46d0*/  ISETP.LT.AND P1, PT, R65, UR8, !P2 ;  /* 0x0000000841007c0c */ /* 0x000fc4000d721270 */
[-C--:B------:R-:W-:Y:S02]  /*46e0*/  IADD3 R2, P2, R17, R25.reuse, RZ ;  /* 0x0000001911027210 */ /* 0x080fe40007f5e0ff */
[----:B------:R-:W-:Y:S02]  /*46f0*/  PRMT R17, R7, 0x7773, RZ ;  /* 0x0000777307117816 */ /* 0x000fe400000000ff */
[----:B------:R-:W-:Y:S01]  /*4700*/  ISETP.GE.AND P4, PT, R6, UR9, PT ;  /* 0x0000000906007c0c */ /* 0x000fe2000bf86270 */
[----:B------:R-:W-:Y:S01]  /*4710*/  IMAD.X R3, R20, 0x1, R27, P2 ;  /* 0x0000000114037824 */ /* 0x000fe200010e061b */
[----:B------:R-:W-:Y:S01]  /*4720*/  ISETP.LT.AND P5, PT, R65, UR8, !P5 ;  /* 0x0000000841007c0c */ /* 0x000fe2000efa1270 */
[----:B0-----:R-:W-:Y:S01]  /*4730*/  VIADD R13, R63, 0xc ;  /* 0x0000000c3f0d7836 */ /* 0x001fe20000000000 */
[----:B------:R-:W-:Y:S01]  /*4740*/  ISETP.GE.AND P2, PT, R5, UR9, PT ;  /* 0x0000000905007c0c */ /* 0x000fe2000bf46270 */
[----:B------:R-:W-:Y:S01]  /*4750*/  IMAD.X R5, R18, 0x1, R31, P6 ;  /* 0x0000000112057824 */ /* 0x000fe200030e061f */
[----:B------:R-:W-:Y:S01]  /*4760*/  ISETP.LT.AND P6, PT, R0, UR8, !P0 ;  /* 0x0000000800007c0c */ /* 0x000fe2000c7c1270 */
[----:B------:R-:W-:Y:S01]  /*4770*/  @P1 STG.E.U8 desc[UR14][R2.64], R17 ;  /* 0x0000001102001986 */ /* 0x000fe2000c10110e */
[C---:B------:R-:W-:Y:S01]  /*4780*/  IADD3 R6, P1, R16.reuse, R25, RZ ;  /* 0x0000001910067210 */ /* 0x040fe20007f3e0ff */
[----:B------:R-:W-:Y:S01]  /*4790*/  VIADD R16, R16, UR6 ;  /* 0x0000000610107c36 */ /* 0x000fe20008000000 */
[C---:B-1----:R-:W-:Y:S01]  /*47a0*/  PRMT R15, R8.reuse, 0x7770, RZ ;  /* 0x00007770080f7816 */ /* 0x042fe200000000ff */
[----:B------:R-:W-:Y:S01]  /*47b0*/  VIADD R14, R63, 0xd ;  /* 0x0000000d3f0e7836 */ /* 0x000fe20000000000 */
[----:B------:R-:W-:Y:S01]  /*47c0*/  PRMT R19, R8, 0x7771, RZ ;  /* 0x0000777108137816 */ /* 0x000fe200000000ff */
[----:B------:R-:W-:Y:S01]  /*47d0*/  IMAD.X R7, R18, 0x1, R27, P1 ;  /* 0x0000000112077824 */ /* 0x000fe200008e061b */
[----:B------:R-:W-:Y:S01]  /*47e0*/  SHF.R.S32.HI R18, RZ, 0x1f, R16 ;  /* 0x0000001fff127819 */ /* 0x000fe20000011410 */
[----:B------:R0:W-:Y:S01]  /*47f0*/  @P3 STG.E.U8 desc[UR14][R4.64], R15 ;  /* 0x0000000f04003986 */ /* 0x0001e2000c10110e */
[----:B------:R-:W-:-:S02]  /*4800*/  IADD3 R12, P1, R16, R29, RZ ;  /* 0x0000001d100c7210 */ /* 0x000fc40007f3e0ff */
[----:B------:R-:W-:Y:S01]  /*4810*/  ISETP.GE.AND P3, PT, R13, UR9, PT ;  /* 0x000000090d007c0c */ /* 0x000fe2000bf66270 */
[----:B------:R1:W-:Y:S01]  /*4820*/  @P5 STG.E.U8 desc[UR14][R6.64], R19 ;  /* 0x0000001306005986 */ /* 0x0003e2000c10110e */
[----:B------:R-:W-:Y:S01]  /*4830*/  PRMT R21, R8, 0x7772, RZ ;  /* 0x0000777208157816 */ /* 0x000fe200000000ff */
[----:B------:R-:W-:Y:S01]  /*4840*/  IMAD.X R13, R18, 0x1, R31, P1 ;  /* 0x00000001120d7824 */ /* 0x000fe200008e061f */
[----:B------:R-:W-:Y:S02]  /*4850*/  ISETP.LT.AND P1, PT, R65, UR8, !P0 ;  /* 0x0000000841007c0c */ /* 0x000fe4000c721270 */
[----:B------:R-:W-:Y:S02]  /*4860*/  ISETP.LT.AND P5, PT, R0, UR8, !P4 ;  /* 0x0000000800007c0c */ /* 0x000fe4000e7a1270 */
[----:B------:R2:W-:Y:S01]  /*4870*/  @P6 STG.E.U8 desc[UR14][R12.64], R21 ;  /* 0x000000150c006986 */ /* 0x0005e2000c10110e */
[C---:B0-----:R-:W-:Y:S01]  /*4880*/  VIADD R15, R16.reuse, UR6 ;  /* 0x00000006100f7c36 */ /* 0x041fe20008000000 */
[----:B------:R-:W-:-:S02]  /*4890*/  IADD3 R2, P0, R16, R25, RZ ;  /* 0x0000001910027210 */ /* 0x000fc40007f1e0ff */
[----:B------:R-:W-:Y:S01]  /*48a0*/  PRMT R17, R8, 0x7773, RZ ;  /* 0x0000777308117816 */ /* 0x000fe200000000ff */
[----:B------:R-:W-:Y:S01]  /*48b0*/  VIADD R8, R63, 0xe ;  /* 0x0000000e3f087836 */ /* 0x000fe20000000000 */
[----:B------:R-:W-:Y:S01]  /*48c0*/  SHF.R.S32.HI R16, RZ, 0x1f, R15 ;  /* 0x0000001fff107819 */ /* 0x000fe2000001140f */
[----:B------:R-:W-:Y:S01]  /*48d0*/  IMAD.X R3, R18, 0x1, R27, P0 ;  /* 0x0000000112037824 */ /* 0x000fe200000e061b */
[----:B------:R-:W-:Y:S01]  /*48e0*/  IADD3 R4, P6, R15, R29, RZ ;  /* 0x0000001d0f047210 */ /* 0x000fe20007fde0ff */
[----:B------:R-:W-:Y:S01]  /*48f0*/  VIADD R63, R63, 0xf ;  /* 0x0000000f3f3f7836 */ /* 0x000fe20000000000 */
[----:B-1----:R-:W-:Y:S02]  /*4900*/  PRMT R19, R9, 0x7770, RZ ;  /* 0x0000777009137816 */ /* 0x002fe400000000ff */
[----:B------:R-:W-:Y:S01]  /*4910*/  ISETP.GE.AND P0, PT, R14, UR9, PT ;  /* 0x000000090e007c0c */ /* 0x000fe2000bf06270 */
[----:B------:R-:W-:Y:S01]  /*4920*/  IMAD.X R5, R16, 0x1, R31, P6 ;  /* 0x0000000110057824 */ /* 0x000fe200030e061f */
[----:B------:R-:W-:Y:S01]  /*4930*/  ISETP.LT.AND P4, PT, R65, UR8, !P4 ;  /* 0x0000000841007c0c */ /* 0x000fe2000e781270 */
[C---:B------:R-:W-:Y:S01]  /*4940*/  VIADD R14, R15.reuse, UR6 ;  /* 0x000000060f0e7c36 */ /* 0x040fe20008000000 */
[----:B------:R0:W-:Y:S01]  /*4950*/  @P1 STG.E.U8 desc[UR14][R2.64], R17 ;  /* 0x0000001102001986 */ /* 0x0001e2000c10110e */
[----:B------:R-:W-:-:S02]  /*4960*/  IADD3 R6, P1, R15, R25, RZ ;  /* 0x000000190f067210 */ /* 0x000fc40007f3e0ff */
[----:B------:R-:W-:Y:S01]  /*4970*/  PRMT R15, R9, 0x7772, RZ ;  /* 0x00007772090f7816 */ /* 0x000fe200000000ff */
[----:B------:R1:W-:Y:S01]  /*4980*/  @P5 STG.E.U8 desc[UR14][R4.64], R19 ;  /* 0x0000001304005986 */ /* 0x0003e2000c10110e */
[----:B------:R-:W-:Y:S01]  /*4990*/  ISETP.LT.AND P5, PT, R0, UR8, !P2 ;  /* 0x0000000800007c0c */ /* 0x000fe2000d7a1270 */
[----:B------:R-:W-:Y:S01]  /*49a0*/  IMAD.X R7, R16, 0x1, R27, P1 ;  /* 0x0000000110077824 */ /* 0x000fe200008e061b */
[----:B------:R-:W-:Y:S02]  /*49b0*/  SHF.R.S32.HI R18, RZ, 0x1f, R14 ;  /* 0x0000001fff127819 */ /* 0x000fe4000001140e */
[----:B--2---:R-:W-:Y:S02]  /*49c0*/  IADD3 R12, P6, R14, R29, RZ ;  /* 0x0000001d0e0c7210 */ /* 0x004fe40007fde0ff */
[----:B------:R-:W-:Y:S02]  /*49d0*/  ISETP.LT.AND P2, PT, R65, UR8, !P2 ;  /* 0x0000000841007c0c */ /* 0x000fe4000d741270 */
[----:B0-----:R-:W-:Y:S01]  /*49e0*/  PRMT R17, R9, 0x7771, RZ ;  /* 0x0000777109117816 */ /* 0x001fe200000000ff */
[----:B------:R-:W-:Y:S01]  /*49f0*/  IMAD.X R13, R18, 0x1, R31, P6 ;  /* 0x00000001120d7824 */ /* 0x000fe200030e061f */
[C---:B------:R-:W-:Y:S01]  /*4a00*/  IADD3 R2, P6, R14.reuse, R25, RZ ;  /* 0x000000190e027210 */ /* 0x040fe20007fde0ff */
[----:B------:R-:W-:Y:S01]  /*4a10*/  VIADD R14, R14, UR6 ;  /* 0x000000060e0e7c36 */ /* 0x000fe20008000000 */
[----:B------:R-:W-:Y:S01]  /*4a20*/  ISETP.GE.AND P1, PT, R8, UR9, PT ;  /* 0x0000000908007c0c */ /* 0x000fe2000bf26270 */
[----:B------:R0:W-:Y:S01]  /*4a30*/  @P4 STG.E.U8 desc[UR14][R6.64], R17 ;  /* 0x0000001106004986 */ /* 0x0001e2000c10110e */
[----:B------:R-:W-:Y:S01]  /*4a40*/  ISETP.LT.AND P4, PT, R0, UR8, !P3 ;  /* 0x0000000800007c0c */ /* 0x000fe2000df81270 */
[----:B------:R-:W-:Y:S01]  /*4a50*/  IMAD.X R3, R18, 0x1, R27, P6 ;  /* 0x0000000112037824 */ /* 0x000fe200030e061b */
[----:B------:R-:W-:Y:S01]  /*4a60*/  ISETP.LT.AND P3, PT, R65, UR8, !P3 ;  /* 0x0000000841007c0c */ /* 0x000fe2000df61270 */
[----:B------:R2:W-:Y:S01]  /*4a70*/  @P5 STG.E.U8 desc[UR14][R12.64], R15 ;  /* 0x0000000f0c005986 */ /* 0x0005e2000c10110e */
[----:B------:R-:W-:-:S02]  /*4a80*/  SHF.R.S32.HI R8, RZ, 0x1f, R14 ;  /* 0x0000001fff087819 */ /* 0x000fc4000001140e */
[----:B-1----:R-:W-:Y:S02]  /*4a90*/  IADD3 R4, P5, R14, R29, RZ ;  /* 0x0000001d0e047210 */ /* 0x002fe40007fbe0ff */
[----:B------:R-:W-:Y:S02]  /*4aa0*/  PRMT R9, R9, 0x7773, RZ ;  /* 0x0000777309097816 */ /* 0x000fe400000000ff */
[----:B------:R-:W-:Y:S01]  /*4ab0*/  PRMT R23, R10, 0x7773, RZ ;  /* 0x000077730a177816 */ /* 0x000fe200000000ff */
[----:B------:R-:W-:Y:S01]  /*4ac0*/  IMAD.X R5, R8, 0x1, R31, P5 ;  /* 0x0000000108057824 */ /* 0x000fe200028e061f */
[----:B0-----:R-:W-:Y:S01]  /*4ad0*/  IADD3 R6, P6, R14, R25, RZ ;  /* 0x000000190e067210 */ /* 0x001fe20007fde0ff */
[----:B------:R0:W-:Y:S01]  /*4ae0*/  @P2 STG.E.U8 desc[UR14][R2.64], R9 ;  /* 0x0000000902002986 */ /* 0x0001e2000c10110e */
[C---:B------:R-:W-:Y:S02]  /*4af0*/  PRMT R17, R10.reuse, 0x7770, RZ ;  /* 0x000077700a117816 */ /* 0x040fe400000000ff */
[----:B--2---:R-:W-:Y:S01]  /*4b00*/  PRMT R15, R10, 0x7771, RZ ;  /* 0x000077710a0f7816 */ /* 0x004fe200000000ff */
[----:B------:R-:W-:Y:S01]  /*4b10*/  IMAD.X R7, R8, 0x1, R27, P6 ;  /* 0x0000000108077824 */ /* 0x000fe200030e061b */
[----:B------:R-:W-:Y:S01]  /*4b20*/  ISETP.GE.AND P2, PT, R63, UR9, PT ;  /* 0x000000093f007c0c */ /* 0x000fe2000bf46270 */
[----:B------:R-:W-:Y:S01]  /*4b30*/  VIADD R8, R14, UR6 ;  /* 0x000000060e087c36 */ /* 0x000fe20008000000 */
[----:B------:R1:W-:Y:S01]  /*4b40*/  @P4 STG.E.U8 desc[UR14][R4.64], R17 ;  /* 0x0000001104004986 */ /* 0x0003e2000c10110e */
[----:B------:R-:W-:-:S02]  /*4b50*/  ISETP.LT.AND P5, PT, R0, UR8, !P0 ;  /* 0x0000000800007c0c */ /* 0x000fc4000c7a1270 */
[C---:B------:R-:W-:Y:S01]  /*4b60*/  VIADD R12, R8.reuse, UR6 ;  /* 0x00000006080c7c36 */ /* 0x040fe20008000000 */
[----:B------:R2:W-:Y:S01]  /*4b70*/  @P3 STG.E.U8 desc[UR14][R6.64], R15 ;  /* 0x0000000f06003986 */ /* 0x0005e2000c10110e */
[----:B0-----:R-:W-:Y:S02]  /*4b80*/  SHF.R.S32.HI R9, RZ, 0x1f, R8 ;  /* 0x0000001fff097819 */ /* 0x001fe40000011408 */
[----:B------:R-:W-:Y:S01]  /*4b90*/  IADD3 R2, P3, R8, R29, RZ ;  /* 0x0000001d08027210 */ /* 0x000fe20007f7e0ff */
[----:B------:R-:W-:Y:S01]  /*4ba0*/  VIADD R13, R12, UR6 ;  /* 0x000000060c0d7c36 */ /* 0x000fe20008000000 */
[----:B------:R-:W-:Y:S02]  /*4bb0*/  IADD3 R8, P4, R8, R25, RZ ;  /* 0x0000001908087210 */ /* 0x000fe40007f9e0ff */
[----:B------:R-:W-:Y:S01]  /*4bc0*/  SHF.R.S32.HI R16, RZ, 0x1f, R12 ;  /* 0x0000001fff107819 */ /* 0x000fe2000001140c */
[C---:B------:R-:W-:Y:S01]  /*4bd0*/  IMAD.X R3, R9.reuse, 0x1, R31, P3 ;  /* 0x0000000109037824 */ /* 0x040fe200018e061f */
[----:B-1----:R-:W-:Y:S01]  /*4be0*/  IADD3 R4, P3, R12, R29, RZ ;  /* 0x0000001d0c047210 */ /* 0x002fe20007f7e0ff */
[----:B------:R-:W-:Y:S01]  /*4bf0*/  IMAD.X R9, R9, 0x1, R27, P4 ;  /* 0x0000000109097824 */ /* 0x000fe200020e061b */
[----:B------:R-:W-:-:S02]  /*4c00*/  ISETP.LT.AND P0, PT, R65, UR8, !P0 ;  /* 0x0000000841007c0c */ /* 0x000fc4000c701270 */
[----:B--2---:R-:W-:Y:S01]  /*4c10*/  IADD3 R6, P6, R12, R25, RZ ;  /* 0x000000190c067210 */ /* 0x004fe20007fde0ff */
[C---:B------:R-:W-:Y:S01]  /*4c20*/  IMAD.X R5, R16.reuse, 0x1, R31, P3 ;  /* 0x0000000110057824 */ /* 0x040fe200018e061f */
[C---:B------:R-:W-:Y:S02]  /*4c30*/  IADD3 R12, P4, R13.reuse, R29, RZ ;  /* 0x0000001d0d0c7210 */ /* 0x040fe40007f9e0ff */
[----:B------:R-:W-:Y:S01]  /*4c40*/  SHF.R.S32.HI R15, RZ, 0x1f, R13 ;  /* 0x0000001fff0f7819 */ /* 0x000fe2000001140d */
[----:B------:R-:W-:Y:S01]  /*4c50*/  IMAD.X R7, R16, 0x1, R27, P6 ;  /* 0x0000000110077824 */ /* 0x000fe200030e061b */
[----:B------:R-:W-:Y:S02]  /*4c60*/  IADD3 R14, P3, R13, R25, RZ ;  /* 0x000000190d0e7210 */ /* 0x000fe40007f7e0ff */
[C---:B------:R-:W-:Y:S01]  /*4c70*/  ISETP.LT.AND P6, PT, R0.reuse, UR8, !P1 ;  /* 0x0000000800007c0c */ /* 0x040fe2000cfc1270 */
[----:B------:R-:W-:Y:S01]  /*4c80*/  IMAD.X R13, R15, 0x1, R31, P4 ;  /* 0x000000010f0d7824 */ /* 0x000fe200020e061f */
[----:B------:R-:W-:Y:S01]  /*4c90*/  ISETP.LT.AND P1, PT, R65, UR8, !P1 ;  /* 0x0000000841007c0c */ /* 0x000fe2000cf21270 */
[----:B------:R-:W-:Y:S01]  /*4ca0*/  IMAD.X R15, R15, 0x1, R27, P3 ;  /* 0x000000010f0f7824 */ /* 0x000fe200018e061b */
[----:B------:R-:W-:-:S02]  /*4cb0*/  ISETP.LT.AND P4, PT, R0, UR8, !P2 ;  /* 0x0000000800007c0c */ /* 0x000fc4000d781270 */
[----:B------:R-:W-:Y:S02]  /*4cc0*/  ISETP.LT.AND P2, PT, R65, UR8, !P2 ;  /* 0x0000000841007c0c */ /* 0x000fe4000d741270 */
[----:B------:R-:W-:Y:S02]  /*4cd0*/  PRMT R25, R10, 0x7772, RZ ;  /* 0x000077720a197816 */ /* 0x000fe400000000ff */
[C---:B------:R-:W-:Y:S02]  /*4ce0*/  PRMT R17, R11.reuse, 0x7773, RZ ;  /* 0x000077730b117816 */ /* 0x040fe400000000ff */
[C---:B------:R-:W-:Y:S01]  /*4cf0*/  PRMT R19, R11.reuse, 0x7772, RZ ;  /* 0x000077720b137816 */ /* 0x040fe200000000ff */
[----:B------:R0:W-:Y:S01]  /*4d00*/  @P5 STG.E.U8 desc[UR14][R2.64], R25 ;  /* 0x0000001902005986 */ /* 0x0001e2000c10110e */
[C---:B------:R-:W-:Y:S02]  /*4d10*/  PRMT R21, R11.reuse, 0x7771, RZ ;  /* 0x000077710b157816 */ /* 0x040fe400000000ff */
[----:B------:R-:W-:Y:S01]  /*4d20*/  PRMT R11, R11, 0x7770, RZ ;  /* 0x000077700b0b7816 */ /* 0x000fe200000000ff */
[----:B------:R0:W-:Y:S04]  /*4d30*/  @P0 STG.E.U8 desc[UR14][R8.64], R23 ;  /* 0x0000001708000986 */ /* 0x0001e8000c10110e */
[----:B------:R0:W-:Y:S04]  /*4d40*/  @P6 STG.E.U8 desc[UR14][R4.64], R11 ;  /* 0x0000000b04006986 */ /* 0x0001e8000c10110e */
[----:B------:R0:W-:Y:S04]  /*4d50*/  @P1 STG.E.U8 desc[UR14][R6.64], R21 ;  /* 0x0000001506001986 */ /* 0x0001e8000c10110e */
[----:B------:R0:W-:Y:S01]  /*4d60*/  @P4 STG.E.U8 desc[UR14][R12.64], R19 ;  /* 0x000000130c004986 */ /* 0x0001e2000c10110e */
[----:B------:R-:W-:Y:S05]  /*4d70*/  @!P2 EXIT ;  /* 0x000000000000a94d */ /* 0x000fea0003800000 */
[----:B------:R-:W-:Y:S01]  /*4d80*/  STG.E.U8 desc[UR14][R14.64], R17 ;  /* 0x000000110e007986 */ /* 0x000fe2000c10110e */
[----:B------:R-:W-:Y:S05]  /*4d90*/  EXIT ;  /* 0x000000000000794d */ /* 0x000fea0003800000 */
.L_x_2:
[----:B------:R-:W-:-:S00]  /*4da0*/  BRA `(.L_x_2) ;  /* 0xfffffffc00fc7947 */ /* 0x000fc0000383ffff */
[----:B------:R-:W-:-:S00]  /*4db0*/  NOP ;  /* 0x0000000000007918 */ /* 0x000fc00000000000 */
        /* <DEDUP_REMOVED lines=12> */
.L_x_3:


//--------------------- .nv.shared.matmul_kernel  --------------------------
	.section	.nv.shared.matmul_kernel,"aw",@nobits
	.sectionflags	@""
	.align	16
	.zero		1024


//--------------------- .nv.shared.reserved.0     --------------------------
	.section	.nv.shared.reserved.0,"aw",@nobits
	.weak		__nv_reservedSMEM_offset_0_alias
	.size		__nv_reservedSMEM_offset_0_alias, 0, 0
	.other		__nv_reservedSMEM_offset_0_alias,@"STO_CUDA_RESERVED_SHARED STV_DEFAULT"
__nv_reservedSMEM_offset_0_alias:
	.zero		0


//--------------------- .nv.constant0.matmul_kernel --------------------------
	.section	.nv.constant0.matmul_kernel,"a",@progbits
	.sectionflags	@""
	.align	4
.nv.constant0.matmul_kernel:
	.zero		608


//--------------------- SYMBOLS --------------------------

	.type		.nv.reservedSmem.offset0,@object
	.size		.nv.reservedSmem.offset0,0x4
